	.target	sm_80

	.elftype	@"ET_EXEC"


//--------------------- .note.nv.tkinfo           --------------------------
	.section	.note.nv.tkinfo,"",@"SHT_NOTE"
	.sectionflags	@"SHF_NOTE_NV_TKINFO"
	.tkinfo
        /*0018*/ 	.word	0x00000002
        /*0030*/ 	.string	""
        /*0030*/ 	.string	"ptxas"
        /*0030*/ 	.string	"Cuda compilation tools, release 13.0, V13.0.88"
        /*0030*/ 	.string	"Build cuda_13.0.r13.0/compiler.36424714_0"
        /*0030*/ 	.string	"-v  -suppress-debug-info  -lineinfo  -arch sm_80 "



//--------------------- .note.nv.cuinfo           --------------------------
	.section	.note.nv.cuinfo,"",@"SHT_NOTE"
	.sectionflags	@"SHF_NOTE_NV_CUINFO"
        /*0018*/ 	.short	0x0002
        /*001a*/ 	.short	0x0050
        /*001c*/ 	.short	0x0082
	.zero		2


//--------------------- .nv.info                  --------------------------
	.section	.nv.info,"",@"SHT_CUDA_INFO"
	.align	4


	//----- nvinfo : EIATTR_REGCOUNT
	.align		4
        /*0000*/ 	.byte	0x04, 0x2f
        /*0002*/ 	.short	(.L_1 - .L_0)
	.align		4
.L_0:
        /*0004*/ 	.word	index@(matmul_kernel)
        /*0008*/ 	.word	0x00000068


	//----- nvinfo : EIATTR_FRAME_SIZE
	.align		4
.L_1:
        /*000c*/ 	.byte	0x04, 0x11
        /*000e*/ 	.short	(.L_3 - .L_2)
	.align		4
.L_2:
        /*0010*/ 	.word	index@(matmul_kernel)
        /*0014*/ 	.word	0x00000000


	//----- nvinfo : EIATTR_MIN_STACK_SIZE
	.align		4
.L_3:
        /*0018*/ 	.byte	0x04, 0x12
        /*001a*/ 	.short	(.L_5 - .L_4)
	.align		4
.L_4:
        /*001c*/ 	.word	index@(matmul_kernel)
        /*0020*/ 	.word	0x00000000
.L_5:


//--------------------- .nv.info.matmul_kernel    --------------------------
	.section	.nv.info.matmul_kernel,"",@"SHT_CUDA_INFO"
	.sectionflags	@""
	.align	4


	//----- nvinfo : EIATTR_CUDA_API_VERSION
	.align		4
        /*0000*/ 	.byte	0x04, 0x37
        /*0002*/ 	.short	(.L_7 - .L_6)
.L_6:
        /*0004*/ 	.word	0x00000082


	//----- nvinfo : EIATTR_SW2861232_WAR
	.align		4
.L_7:
        /*0008*/ 	.byte	0x01, 0x35
	.zero		2


	//----- nvinfo : EIATTR_PARAM_CBANK
	.align		4
        /*000c*/ 	.byte	0x04, 0x0a
        /*000e*/ 	.short	(.L_9 - .L_8)
	.align		4
.L_8:
        /*0010*/ 	.word	index@(.nv.constant0.matmul_kernel)
        /*0014*/ 	.short	0x0160
        /*0016*/ 	.short	0x0050


	//----- nvinfo : EIATTR_CBANK_PARAM_SIZE
	.align		4
.L_9:
        /*0018*/ 	.byte	0x03, 0x19
        /*001a*/ 	.short	0x0050


	//----- nvinfo : EIATTR_KPARAM_INFO
	.align		4
        /*001c*/ 	.byte	0x04, 0x17
        /*001e*/ 	.short	(.L_11 - .L_10)
.L_10:
        /*0020*/ 	.word	0x00000000
        /*0024*/ 	.short	0x000d
        /*0026*/ 	.short	0x0048
        /*0028*/ 	.byte	0x00, 0xf4, 0x21, 0x00


	//----- nvinfo : EIATTR_KPARAM_INFO
	.align		4
.L_11:
        /*002c*/ 	.byte	0x04, 0x17
        /*002e*/ 	.short	(.L_13 - .L_12)
.L_12:
        /*0030*/ 	.word	0x00000000
        /*0034*/ 	.short	0x000c
        /*0036*/ 	.short	0x0040
        /*0038*/ 	.byte	0x00, 0xf4, 0x21, 0x00


	//----- nvinfo : EIATTR_KPARAM_INFO
	.align		4
.L_13:
        /*003c*/ 	.byte	0x04, 0x17
        /*003e*/ 	.short	(.L_15 - .L_14)
.L_14:
        /*0040*/ 	.word	0x00000000
        /*0044*/ 	.short	0x000b
        /*0046*/ 	.short	0x0038
        /*0048*/ 	.byte	0x00, 0xf0, 0x11, 0x00


	//----- nvinfo : EIATTR_KPARAM_INFO
	.align		4
.L_15:
        /*004c*/ 	.byte	0x04, 0x17
        /*004e*/ 	.short	(.L_17 - .L_16)
.L_16:
        /*0050*/ 	.word	0x00000000
        /*0054*/ 	.short	0x000a
        /*0056*/ 	.short	0x0034
        /*0058*/ 	.byte	0x00, 0xf0, 0x11, 0x00


	//----- nvinfo : EIATTR_KPARAM_INFO
	.align		4
.L_17:
        /*005c*/ 	.byte	0x04, 0x17
        /*005e*/ 	.short	(.L_19 - .L_18)
.L_18:
        /*0060*/ 	.word	0x00000000
        /*0064*/ 	.short	0x0009
        /*0066*/ 	.short	0x0030
        /*0068*/ 	.byte	0x00, 0xf0, 0x11, 0x00


	//----- nvinfo : EIATTR_KPARAM_INFO
	.align		4
.L_19:
        /*006c*/ 	.byte	0x04, 0x17
        /*006e*/ 	.short	(.L_21 - .L_20)
.L_20:
        /*0070*/ 	.word	0x00000000
        /*0074*/ 	.short	0x0008
        /*0076*/ 	.short	0x002c
        /*0078*/ 	.byte	0x00, 0xf0, 0x11, 0x00


	//----- nvinfo : EIATTR_KPARAM_INFO
	.align		4
.L_21:
        /*007c*/ 	.byte	0x04, 0x17
        /*007e*/ 	.short	(.L_23 - .L_22)
.L_22:
        /*0080*/ 	.word	0x00000000
        /*0084*/ 	.short	0x0007
        /*0086*/ 	.short	0x0028
        /*0088*/ 	.byte	0x00, 0xf0, 0x11, 0x00


	//----- nvinfo : EIATTR_KPARAM_INFO
	.align		4
.L_23:
        /*008c*/ 	.byte	0x04, 0x17
        /*008e*/ 	.short	(.L_25 - .L_24)
.L_24:
        /*0090*/ 	.word	0x00000000
        /*0094*/ 	.short	0x0006
        /*0096*/ 	.short	0x0024
        /*0098*/ 	.byte	0x00, 0xf0, 0x11, 0x00


	//----- nvinfo : EIATTR_KPARAM_INFO
	.align		4
.L_25:
        /*009c*/ 	.byte	0x04, 0x17
        /*009e*/ 	.short	(.L_27 - .L_26)
.L_26:
        /*00a0*/ 	.word	0x00000000
        /*00a4*/ 	.short	0x0005
        /*00a6*/ 	.short	0x0020
        /*00a8*/ 	.byte	0x00, 0xf0, 0x11, 0x00


	//----- nvinfo : EIATTR_KPARAM_INFO
	.align		4
.L_27:
        /*00ac*/ 	.byte	0x04, 0x17
        /*00ae*/ 	.short	(.L_29 - .L_28)
.L_28:
        /*00b0*/ 	.word	0x00000000
        /*00b4*/ 	.short	0x0004
        /*00b6*/ 	.short	0x001c
        /*00b8*/ 	.byte	0x00, 0xf0, 0x11, 0x00


	//----- nvinfo : EIATTR_KPARAM_INFO
	.align		4
.L_29:
        /*00bc*/ 	.byte	0x04, 0x17
        /*00be*/ 	.short	(.L_31 - .L_30)
.L_30:
        /*00c0*/ 	.word	0x00000000
        /*00c4*/ 	.short	0x0003
        /*00c6*/ 	.short	0x0018
        /*00c8*/ 	.byte	0x00, 0xf0, 0x11, 0x00


	//----- nvinfo : EIATTR_KPARAM_INFO
	.align		4
.L_31:
        /*00cc*/ 	.byte	0x04, 0x17
        /*00ce*/ 	.short	(.L_33 - .L_32)
.L_32:
        /*00d0*/ 	.word	0x00000000
        /*00d4*/ 	.short	0x0002
        /*00d6*/ 	.short	0x0010
        /*00d8*/ 	.byte	0x00, 0xf4, 0x21, 0x00


	//----- nvinfo : EIATTR_KPARAM_INFO
	.align		4
.L_33:
        /*00dc*/ 	.byte	0x04, 0x17
        /*00de*/ 	.short	(.L_35 - .L_34)
.L_34:
        /*00e0*/ 	.word	0x00000000
        /*00e4*/ 	.short	0x0001
        /*00e6*/ 	.short	0x0008
        /*00e8*/ 	.byte	0x00, 0xf4, 0x21, 0x00


	//----- nvinfo : EIATTR_KPARAM_INFO
	.align		4
.L_35:
        /*00ec*/ 	.byte	0x04, 0x17
        /*00ee*/ 	.short	(.L_37 - .L_36)
.L_36:
        /*00f0*/ 	.word	0x00000000
        /*00f4*/ 	.short	0x0000
        /*00f6*/ 	.short	0x0000
        /*00f8*/ 	.byte	0x00, 0xf4, 0x21, 0x00


	//----- nvinfo : EIATTR_MAXREG_COUNT
	.align		4
.L_37:
        /*00fc*/ 	.byte	0x03, 0x1b
        /*00fe*/ 	.short	0x00ff


	//----- nvinfo : EIATTR_NUM_BARRIERS
	.align		4
        /*0100*/ 	.byte	0x02, 0x4c
        /*0102*/ 	.byte	0x01
	.zero		1


	//----- nvinfo : EIATTR_MERCURY_ISA_VERSION
	.align		4
        /*0104*/ 	.byte	0x03, 0x5f
        /*0106*/ 	.short	0x0000


	//----- nvinfo : EIATTR_EXIT_INSTR_OFFSETS
	.align		4
        /*0108*/ 	.byte	0x04, 0x1c
        /*010a*/ 	.short	(.L_39 - .L_38)


	//   ....[0]....
.L_38:
        /*010c*/ 	.word	0x00002a80


	//   ....[1]....
        /*0110*/ 	.word	0x00002ab0


	//----- nvinfo : EIATTR_REQNTID
	.align		4
.L_39:
        /*0114*/ 	.byte	0x04, 0x10
        /*0116*/ 	.short	(.L_41 - .L_40)
.L_40:
        /*0118*/ 	.word	0x00000100
        /*011c*/ 	.word	0x00000001
        /*0120*/ 	.word	0x00000001
.L_41:


//--------------------- .nv.callgraph             --------------------------
	.section	.nv.callgraph,"",@"SHT_CUDA_CALLGRAPH"
	.align	4
	.sectionentsize	8
	.align		4
        /*0000*/ 	.word	0x00000000
	.align		4
        /*0004*/ 	.word	0xffffffff
	.align		4
        /*0008*/ 	.word	0x00000000
	.align		4
        /*000c*/ 	.word	0xfffffffe
	.align		4
        /*0010*/ 	.word	0x00000000
	.align		4
        /*0014*/ 	.word	0xfffffffd
	.align		4
        /*0018*/ 	.word	0x00000000
	.align		4
        /*001c*/ 	.word	0xfffffffc


//--------------------- .nv.rel.action            --------------------------
	.section	.nv.rel.action,"",@"SHT_CUDA_RELOCINFO"
	.align	8
	.sectionentsize	8
        /*0000*/ 	.byte	0x73, 0x00, 0x00, 0x00, 0x00, 0x00, 0x00, 0x00, 0x00, 0x00, 0x00, 0x11, 0x25, 0x00, 0x05, 0x36


//--------------------- .nv.constant0.matmul_kernel --------------------------
	.section	.nv.constant0.matmul_kernel,"a",@progbits
	.sectionflags	@""
	.align	4
.nv.constant0.matmul_kernel:
	.zero		432


//--------------------- .text.matmul_kernel       --------------------------
	.section	.text.matmul_kernel,"ax",@progbits
	.sectioninfo	@"SHI_REGISTERS=104"
	.align	128
        .global         matmul_kernel
        .type           matmul_kernel,@function
        .size           matmul_kernel,(.L_x_3 - matmul_kernel)
        .other          matmul_kernel,@"STO_CUDA_ENTRY STV_DEFAULT"
matmul_kernel:
.text.matmul_kernel:
[----:B------:R-:W-:Y:S02]  /*0000*/  IMAD.MOV.U32 R1, RZ, RZ, c[0x0][0x28] ;  /* 0x00000a00ff017624 */ /* 0x000fe400078e00ff */
[----:B------:R-:W-:Y:S01]  /*0010*/  IMAD.MOV.U32 R0, RZ, RZ, c[0x0][0x17c] ;  /* 0x00005f00ff007624 */ /* 0x000fe200078e00ff */
[----:B------:R-:W0:Y:S01]  /*0020*/  S2R R5, SR_CTAID.X ;  /* 0x0000000000057919 */ /* 0x000e220000002500 */
[----:B------:R-:W-:Y:S01]  /*0030*/  IMAD.MOV.U32 R84, RZ, RZ, c[0x0][0x180] ;  /* 0x00006000ff547624 */ /* 0x000fe200078e00ff */
[----:B------:R-:W-:Y:S02]  /*0040*/  ULDC.64 UR6, c[0x0][0x118] ;  /* 0x0000460000067ab9 */ /* 0x000fe40000000a00 */
[----:B------:R-:W-:Y:S02]  /*0050*/  IADD3 R0, R0, 0x3f, RZ ;  /* 0x0000003f00007810 */ /* 0x000fe40007ffe0ff */
[----:B------:R-:W-:Y:S02]  /*0060*/  IADD3 R84, R84, 0x3f, RZ ;  /* 0x0000003f54547810 */ /* 0x000fe40007ffe0ff */
[----:B------:R-:W-:-:S04]  /*0070*/  SHF.R.S32.HI R3, RZ, 0x1f, R0 ;  /* 0x0000001fff037819 */ /* 0x000fc80000011400 */
[----:B------:R-:W-:-:S04]  /*0080*/  LEA.HI R3, R3, R0, RZ, 0x6 ;  /* 0x0000000003037211 */ /* 0x000fc800078f30ff */
[----:B------:R-:W-:-:S05]  /*0090*/  SHF.R.S32.HI R3, RZ, 0x6, R3 ;  /* 0x00000006ff037819 */ /* 0x000fca0000011403 */
[----:B------:R-:W-:Y:S01]  /*00a0*/  IMAD.SHL.U32 R4, R3, 0x8, RZ ;  /* 0x0000000803047824 */ /* 0x000fe200078e00ff */
[----:B0-----:R-:W-:-:S04]  /*00b0*/  IABS R8, R5 ;  /* 0x0000000500087213 */ /* 0x001fc80000000000 */
[-C--:B------:R-:W-:Y:S02]  /*00c0*/  IABS R7, R4.reuse ;  /* 0x0000000400077213 */ /* 0x080fe40000000000 */
[----:B------:R-:W-:Y:S02]  /*00d0*/  IABS R10, R4 ;  /* 0x00000004000a7213 */ /* 0x000fe40000000000 */
[----:B------:R-:W0:Y:S08]  /*00e0*/  I2F.RP R0, R7 ;  /* 0x0000000700007306 */ /* 0x000e300000209400 */
[----:B0-----:R-:W0:Y:S02]  /*00f0*/  MUFU.RCP R0, R0 ;  /* 0x0000000000007308 */ /* 0x001e240000001000 */
[----:B0-----:R-:W-:Y:S01]  /*0100*/  IADD3 R2, R0, 0xffffffe, RZ ;  /* 0x0ffffffe00027810 */ /* 0x001fe20007ffe0ff */
[----:B------:R-:W-:-:S05]  /*0110*/  IMAD.MOV R0, RZ, RZ, -R10 ;  /* 0x000000ffff007224 */ /* 0x000fca00078e0a0a */
[----:B------:R0:W1:Y:S02]  /*0120*/  F2I.FTZ.U32.TRUNC.NTZ R3, R2 ;  /* 0x0000000200037305 */ /* 0x000064000021f000 */
[----:B0-----:R-:W-:Y:S02]  /*0130*/  IMAD.MOV.U32 R2, RZ, RZ, RZ ;  /* 0x000000ffff027224 */ /* 0x001fe400078e00ff */
[----:B-1----:R-:W-:-:S04]  /*0140*/  IMAD.MOV R6, RZ, RZ, -R3 ;  /* 0x000000ffff067224 */ /* 0x002fc800078e0a03 */
[----:B------:R-:W-:Y:S02]  /*0150*/  IMAD R9, R6, R7, RZ ;  /* 0x0000000706097224 */ /* 0x000fe400078e02ff */
[----:B------:R-:W-:Y:S02]  /*0160*/  IMAD.MOV.U32 R6, RZ, RZ, R8 ;  /* 0x000000ffff067224 */ /* 0x000fe400078e0008 */
[----:B------:R-:W-:-:S06]  /*0170*/  IMAD.HI.U32 R3, R3, R9, R2 ;  /* 0x0000000903037227 */ /* 0x000fcc00078e0002 */
[----:B------:R-:W-:-:S04]  /*0180*/  IMAD.HI.U32 R3, R3, R6, RZ ;  /* 0x0000000603037227 */ /* 0x000fc800078e00ff */
[----:B------:R-:W-:-:S05]  /*0190*/  IMAD R0, R3, R0, R6 ;  /* 0x0000000003007224 */ /* 0x000fca00078e0206 */
[----:B------:R-:W-:-:S13]  /*01a0*/  ISETP.GT.U32.AND P1, PT, R7, R0, PT ;  /* 0x000000000700720c */ /* 0x000fda0003f24070 */
[----:B------:R-:W-:Y:S01]  /*01b0*/  @!P1 IMAD.IADD R0, R0, 0x1, -R7 ;  /* 0x0000000100009824 */ /* 0x000fe200078e0a07 */
[----:B------:R-:W-:Y:S02]  /*01c0*/  @!P1 IADD3 R3, R3, 0x1, RZ ;  /* 0x0000000103039810 */ /* 0x000fe40007ffe0ff */
[----:B------:R-:W-:Y:S02]  /*01d0*/  ISETP.NE.AND P1, PT, R4, RZ, PT ;  /* 0x000000ff0400720c */ /* 0x000fe40003f25270 */
[----:B------:R-:W-:Y:S02]  /*01e0*/  ISETP.GE.U32.AND P0, PT, R0, R7, PT ;  /* 0x000000070000720c */ /* 0x000fe40003f06070 */
[----:B------:R-:W-:-:S04]  /*01f0*/  LOP3.LUT R0, R5, R4, RZ, 0x3c, !PT ;  /* 0x0000000405007212 */ /* 0x000fc800078e3cff */
[----:B------:R-:W-:Y:S01]  /*0200*/  ISETP.GE.AND P2, PT, R0, RZ, PT ;  /* 0x000000ff0000720c */ /* 0x000fe20003f46270 */
[----:B------:R-:W-:-:S05]  /*0210*/  IMAD.MOV.U32 R0, RZ, RZ, 0x1f ;  /* 0x0000001fff007424 */ /* 0x000fca00078e00ff */
[----:B------:R-:W-:Y:S02]  /*0220*/  IADD3 R0, R0, c[0x0][0x178], RZ ;  /* 0x00005e0000007a10 */ /* 0x000fe40007ffe0ff */
[----:B------:R-:W-:-:S05]  /*0230*/  @P0 IADD3 R3, R3, 0x1, RZ ;  /* 0x0000000103030810 */ /* 0x000fca0007ffe0ff */
[----:B------:R-:W-:Y:S01]  /*0240*/  IMAD.MOV.U32 R2, RZ, RZ, R3 ;  /* 0x000000ffff027224 */ /* 0x000fe200078e0003 */
[----:B------:R-:W-:-:S03]  /*0250*/  SHF.R.S32.HI R3, RZ, 0x1f, R0 ;  /* 0x0000001fff037819 */ /* 0x000fc60000011400 */
[----:B------:R-:W-:Y:S01]  /*0260*/  @!P2 IMAD.MOV R2, RZ, RZ, -R2 ;  /* 0x000000ffff02a224 */ /* 0x000fe200078e0a02 */
[----:B------:R-:W-:Y:S02]  /*0270*/  @!P1 LOP3.LUT R2, RZ, R4, RZ, 0x33, !PT ;  /* 0x00000004ff029212 */ /* 0x000fe400078e33ff */
[----:B------:R-:W-:-:S03]  /*0280*/  LEA.HI R3, R3, R0, RZ, 0x5 ;  /* 0x0000000003037211 */ /* 0x000fc600078f28ff */
[----:B------:R-:W-:Y:S02]  /*0290*/  IMAD.SHL.U32 R6, R2, 0x8, RZ ;  /* 0x0000000802067824 */ /* 0x000fe400078e00ff */
[----:B------:R-:W-:-:S03]  /*02a0*/  IMAD.MOV R2, RZ, RZ, -R2 ;  /* 0x000000ffff027224 */ /* 0x000fc600078e0a02 */
[----:B------:R-:W-:Y:S01]  /*02b0*/  LEA.HI.SX32 R3, R3, -R6, 0x1b ;  /* 0x8000000603037211 */ /* 0x000fe200078fdaff */
[----:B------:R-:W-:-:S03]  /*02c0*/  IMAD R4, R4, R2, R5 ;  /* 0x0000000204047224 */ /* 0x000fc600078e0205 */
[----:B------:R-:W-:Y:S02]  /*02d0*/  IMNMX R11, R3, 0x8, PT ;  /* 0x00000008030b7817 */ /* 0x000fe40003800200 */
[----:B------:R-:W-:Y:S02]  /*02e0*/  IABS R9, R4 ;  /* 0x0000000400097213 */ /* 0x000fe40000000000 */
[----:B------:R-:W-:-:S04]  /*02f0*/  IABS R7, R11 ;  /* 0x0000000b00077213 */ /* 0x000fc80000000000 */
[----:B------:R-:W0:Y:S08]  /*0300*/  I2F.RP R0, R7 ;  /* 0x0000000700007306 */ /* 0x000e300000209400 */
[----:B0-----:R-:W0:Y:S02]  /*0310*/  MUFU.RCP R0, R0 ;  /* 0x0000000000007308 */ /* 0x001e240000001000 */
[----:B0-----:R-:W-:-:S06]  /*0320*/  IADD3 R3, R0, 0xffffffe, RZ ;  /* 0x0ffffffe00037810 */ /* 0x001fcc0007ffe0ff */
[----:B------:R-:W0:Y:S02]  /*0330*/  F2I.FTZ.U32.TRUNC.NTZ R3, R3 ;  /* 0x0000000300037305 */ /* 0x000e24000021f000 */
[----:B0-----:R-:W-:-:S04]  /*0340*/  IMAD.MOV R8, RZ, RZ, -R3 ;  /* 0x000000ffff087224 */ /* 0x001fc800078e0a03 */
[----:B------:R-:W-:Y:S01]  /*0350*/  IMAD.MOV.U32 R2, RZ, RZ, R8 ;  /* 0x000000ffff027224 */ /* 0x000fe200078e0008 */
[----:B------:R-:W-:-:S03]  /*0360*/  IABS R8, R11 ;  /* 0x0000000b00087213 */ /* 0x000fc60000000000 */
[----:B------:R-:W-:Y:S02]  /*0370*/  IMAD R5, R2, R7, RZ ;  /* 0x0000000702057224 */ /* 0x000fe400078e02ff */
[----:B------:R-:W-:Y:S02]  /*0380*/  IMAD.MOV.U32 R2, RZ, RZ, RZ ;  /* 0x000000ffff027224 */ /* 0x000fe400078e00ff */
[----:B------:R-:W-:Y:S02]  /*0390*/  IMAD.MOV R0, RZ, RZ, -R8 ;  /* 0x000000ffff007224 */ /* 0x000fe400078e0a08 */
        /* <DEDUP_REMOVED lines=9> */
[----:B------:R-:W-:Y:S02]  /*0430*/  ISETP.GE.AND P2, PT, R0, RZ, PT ;  /* 0x000000ff0000720c */ /* 0x000fe40003f46270 */
[----:B------:R-:W0:Y:S05]  /*0440*/  S2R R0, SR_TID.X ;  /* 0x0000000000007919 */ /* 0x000e2a0000002100 */
[----:B------:R-:W-:Y:S02]  /*0450*/  @P0 IADD3 R2, R2, 0x1, RZ ;  /* 0x0000000102020810 */ /* 0x000fe40007ffe0ff */
[----:B------:R-:W-:-:S03]  /*0460*/  ISETP.GT.AND P0, PT, R84, 0x3f, PT ;  /* 0x0000003f5400780c */ /* 0x000fc60003f04270 */
[----:B------:R-:W-:-:S04]  /*0470*/  IMAD.MOV.U32 R10, RZ, RZ, R2 ;  /* 0x000000ffff0a7224 */ /* 0x000fc800078e0002 */
[----:B------:R-:W-:Y:S01]  /*0480*/  @!P2 IMAD.MOV R10, RZ, RZ, -R10 ;  /* 0x000000ffff0aa224 */ /* 0x000fe200078e0a0a */
[----:B------:R-:W-:-:S05]  /*0490*/  @!P1 LOP3.LUT R10, RZ, R11, RZ, 0x33, !PT ;  /* 0x0000000bff0a9212 */ /* 0x000fca00078e33ff */
[----:B------:R-:W-:Y:S01]  /*04a0*/  IMAD.MOV R2, RZ, RZ, -R10 ;  /* 0x000000ffff027224 */ /* 0x000fe200078e0a0a */
[----:B------:R-:W-:Y:S01]  /*04b0*/  @!P0 CS2R R48, SRZ ;  /* 0x0000000000308805 */ /* 0x000fe2000001ff00 */
[----:B------:R-:W-:Y:S01]  /*04c0*/  @!P0 CS2R R50, SRZ ;  /* 0x0000000000328805 */ /* 0x000fe2000001ff00 */
[----:B------:R-:W-:Y:S01]  /*04d0*/  IMAD.SHL.U32 R10, R10, 0x40, RZ ;  /* 0x000000400a0a7824 */ /* 0x000fe200078e00ff */
[C---:B0-----:R-:W-:Y:S01]  /*04e0*/  LOP3.LUT R3, R0.reuse, 0x1f, RZ, 0xc0, !PT ;  /* 0x0000001f00037812 */ /* 0x041fe200078ec0ff */
[----:B------:R-:W-:Y:S01]  /*04f0*/  IMAD R2, R11, R2, R4 ;  /* 0x000000020b027224 */ /* 0x000fe200078e0204 */
[----:B------:R-:W-:Y:S01]  /*0500*/  SHF.R.U32.HI R7, RZ, 0x5, R0 ;  /* 0x00000005ff077819 */ /* 0x000fe20000011600 */
[C---:B------:R-:W-:Y:S01]  /*0510*/  @!P0 IMAD.SHL.U32 R8, R0.reuse, 0x20, RZ ;  /* 0x0000002000088824 */ /* 0x040fe200078e00ff */
[----:B------:R-:W-:Y:S01]  /*0520*/  LEA.HI R4, R0, 0x18, RZ, 0x1b ;  /* 0x0000001800047811 */ /* 0x000fe200078fd8ff */
[----:B------:R-:W-:Y:S01]  /*0530*/  IMAD.IADD R2, R6, 0x1, R2 ;  /* 0x0000000106027824 */ /* 0x000fe200078e0202 */
[C---:B------:R-:W-:Y:S01]  /*0540*/  LEA.HI R5, R0.reuse, 0x38, RZ, 0x1b ;  /* 0x0000003800057811 */ /* 0x040fe200078fd8ff */
[C---:B------:R-:W-:Y:S01]  /*0550*/  @!P0 IMAD.SHL.U32 R9, R0.reuse, 0x8, RZ ;  /* 0x0000000800098824 */ /* 0x040fe200078e00ff */
[----:B------:R-:W-:Y:S01]  /*0560*/  LOP3.LUT R6, R0, 0x3f, RZ, 0xc0, !PT ;  /* 0x0000003f00067812 */ /* 0x000fe200078ec0ff */
[----:B------:R-:W-:Y:S01]  /*0570*/  IMAD R2, R2, 0x20, R3 ;  /* 0x0000002002027824 */ /* 0x000fe200078e0203 */
[----:B------:R-:W-:-:S02]  /*0580*/  LOP3.LUT R3, R0, 0xc0, RZ, 0xc0, !PT ;  /* 0x000000c000037812 */ /* 0x000fc400078ec0ff */
[----:B------:R-:W-:Y:S01]  /*0590*/  SGXT.U32 R7, R7, 0x3 ;  /* 0x000000030707781a */ /* 0x000fe20000000000 */
[----:B------:R-:W-:Y:S05]  /*05a0*/  @!P0 BRA `(.L_x_0) ;  /* 0x0000200000008947 */ /* 0x000fea0003800000 */
[----:B------:R-:W-:Y:S01]  /*05b0*/  IABS R12, c[0x0][0x17c] ;  /* 0x00005f00000c7a13 */ /* 0x000fe20000000000 */
[----:B------:R-:W-:Y:S01]  /*05c0*/  IMAD.MOV.U32 R75, RZ, RZ, c[0x0][0x18c] ;  /* 0x00006300ff4b7624 */ /* 0x000fe200078e00ff */
[----:B------:R-:W-:Y:S01]  /*05d0*/  LEA.HI R30, R3, R10, RZ, 0x1a ;  /* 0x0000000a031e7211 */ /* 0x000fe200078fd0ff */
[----:B------:R-:W-:Y:S01]  /*05e0*/  IMAD.MOV.U32 R76, RZ, RZ, c[0x0][0x188] ;  /* 0x00006200ff4c7624 */ /* 0x000fe200078e00ff */
[----:B------:R-:W0:Y:S01]  /*05f0*/  I2F.RP R13, R12 ;  /* 0x0000000c000d7306 */ /* 0x000e220000209400 */
[----:B------:R-:W-:Y:S01]  /*0600*/  IABS R45, c[0x0][0x178] ;  /* 0x00005e00002d7a13 */ /* 0x000fe20000000000 */
[----:B------:R-:W-:Y:S01]  /*0610*/  IMAD R71, R6, c[0x0][0x18c], RZ ;  /* 0x0000630006477a24 */ /* 0x000fe200078e02ff */
[C---:B------:R-:W-:Y:S01]  /*0620*/  IADD3 R11, R30.reuse, 0x3c, RZ ;  /* 0x0000003c1e0b7810 */ /* 0x040fe20007ffe0ff */
[----:B------:R-:W-:Y:S01]  /*0630*/  IMAD R72, R5, c[0x0][0x188], RZ ;  /* 0x0000620005487a24 */ /* 0x000fe200078e02ff */
[----:B------:R-:W-:Y:S01]  /*0640*/  IADD3 R15, R30, 0x38, RZ ;  /* 0x000000381e0f7810 */ /* 0x000fe20007ffe0ff */
[----:B------:R-:W-:Y:S01]  /*0650*/  IMAD R73, R4, c[0x0][0x188], RZ ;  /* 0x0000620004497a24 */ /* 0x000fe200078e02ff */
[----:B------:R-:W-:Y:S01]  /*0660*/  IABS R14, R11 ;  /* 0x0000000b000e7213 */ /* 0x000fe20000000000 */
[----:B------:R-:W-:Y:S01]  /*0670*/  IMAD R74, R7, c[0x0][0x188], RZ ;  /* 0x00006200074a7a24 */ /* 0x000fe200078e02ff */
[C---:B------:R-:W-:Y:S01]  /*0680*/  IADD3 R19, R30.reuse, 0x34, RZ ;  /* 0x000000341e137810 */ /* 0x040fe20007ffe0ff */
[----:B------:R-:W-:Y:S01]  /*0690*/  CS2R R48, SRZ ;  /* 0x0000000000307805 */ /* 0x000fe2000001ff00 */
[C---:B------:R-:W-:Y:S01]  /*06a0*/  IADD3 R20, R30.reuse, 0x30, RZ ;  /* 0x000000301e147810 */ /* 0x040fe20007ffe0ff */
[----:B------:R-:W-:Y:S01]  /*06b0*/  CS2R R50, SRZ ;  /* 0x0000000000327805 */ /* 0x000fe2000001ff00 */
[----:B------:R-:W-:Y:S01]  /*06c0*/  IABS R16, R19 ;  /* 0x0000001300107213 */ /* 0x000fe20000000000 */
[----:B------:R-:W-:Y:S01]  /*06d0*/  CS2R R52, SRZ ;  /* 0x0000000000347805 */ /* 0x000fe2000001ff00 */
[----:B------:R-:W-:Y:S01]  /*06e0*/  IABS R18, R20 ;  /* 0x0000001400127213 */ /* 0x000fe20000000000 */
[----:B0-----:R-:W0:Y:S01]  /*06f0*/  MUFU.RCP R13, R13 ;  /* 0x0000000d000d7308 */ /* 0x001e220000001000 */
[----:B------:R-:W-:Y:S01]  /*0700*/  ISETP.GE.AND P2, PT, R11, RZ, PT ;  /* 0x000000ff0b00720c */ /* 0x000fe20003f46270 */
[----:B------:R-:W-:Y:S01]  /*0710*/  CS2R R54, SRZ ;  /* 0x0000000000367805 */ /* 0x000fe2000001ff00 */
[----:B------:R-:W-:Y:S01]  /*0720*/  ISETP.GE.AND P6, PT, R15, RZ, PT ;  /* 0x000000ff0f00720c */ /* 0x000fe20003fc6270 */
[----:B------:R-:W-:Y:S01]  /*0730*/  IMAD.SHL.U32 R75, R75, 0x40, RZ ;  /* 0x000000404b4b7824 */ /* 0x000fe200078e00ff */
[----:B------:R-:W-:Y:S01]  /*0740*/  IADD3 R34, R30, 0x1c, RZ ;  /* 0x0000001c1e227810 */ /* 0x000fe20007ffe0ff */
[----:B------:R-:W-:Y:S01]  /*0750*/  IMAD.SHL.U32 R76, R76, 0x40, RZ ;  /* 0x000000404c4c7824 */ /* 0x000fe200078e00ff */
[----:B------:R-:W-:Y:S01]  /*0760*/  ISETP.GE.AND P5, PT, R19, RZ, PT ;  /* 0x000000ff1300720c */ /* 0x000fe20003fa6270 */
[----:B------:R-:W-:Y:S01]  /*0770*/  ULDC UR4, c[0x0][0x180] ;  /* 0x0000600000047ab9 */ /* 0x000fe20000000800 */
[----:B------:R-:W-:-:S02]  /*0780*/  IABS R28, R34 ;  /* 0x00000022001c7213 */ /* 0x000fc40000000000 */
[----:B------:R-:W-:Y:S02]  /*0790*/  ISETP.GE.AND P4, PT, R20, RZ, PT ;  /* 0x000000ff1400720c */ /* 0x000fe40003f86270 */
[C---:B------:R-:W-:Y:S02]  /*07a0*/  IADD3 R32, R30.reuse, 0x20, RZ ;  /* 0x000000201e207810 */ /* 0x040fe40007ffe0ff */
[----:B------:R-:W-:Y:S02]  /*07b0*/  IADD3 R36, R30, 0x14, RZ ;  /* 0x000000141e247810 */ /* 0x000fe40007ffe0ff */
[----:B0-----:R-:W-:Y:S02]  /*07c0*/  IADD3 R8, R13, 0xffffffe, RZ ;  /* 0x0ffffffe0d087810 */ /* 0x001fe40007ffe0ff */
[----:B------:R-:W-:Y:S02]  /*07d0*/  IABS R26, R32 ;  /* 0x00000020001a7213 */ /* 0x000fe40000000000 */
[----:B------:R0:W1:Y:S01]  /*07e0*/  F2I.FTZ.U32.TRUNC.NTZ R9, R8 ;  /* 0x0000000800097305 */ /* 0x000062000021f000 */
[----:B------:R-:W-:-:S02]  /*07f0*/  IABS R39, R30 ;  /* 0x0000001e00277213 */ /* 0x000fc40000000000 */
[C---:B------:R-:W-:Y:S02]  /*0800*/  IADD3 R38, R30.reuse, 0x10, RZ ;  /* 0x000000101e267810 */ /* 0x040fe40007ffe0ff */
[----:B------:R-:W-:Y:S02]  /*0810*/  IADD3 R40, R30, 0xc, RZ ;  /* 0x0000000c1e287810 */ /* 0x000fe40007ffe0ff */
[----:B------:R-:W-:Y:S01]  /*0820*/  IABS R31, R38 ;  /* 0x00000026001f7213 */ /* 0x000fe20000000000 */
[----:B0-----:R-:W-:Y:S01]  /*0830*/  IMAD.MOV.U32 R8, RZ, RZ, RZ ;  /* 0x000000ffff087224 */ /* 0x001fe200078e00ff */
[----:B------:R-:W-:Y:S02]  /*0840*/  IABS R33, R40 ;  /* 0x0000002800217213 */ /* 0x000fe40000000000 */
[----:B------:R-:W-:Y:S01]  /*0850*/  LOP3.LUT R70, R7, 0x30, RZ, 0xfc, !PT ;  /* 0x0000003007467812 */ /* 0x000fe200078efcff */
[----:B-1----:R-:W-:-:S04]  /*0860*/  IMAD.MOV R17, RZ, RZ, -R9 ;  /* 0x000000ffff117224 */ /* 0x002fc800078e0a09 */
[----:B------:R-:W-:Y:S02]  /*0870*/  IMAD R77, R70, c[0x0][0x188], RZ ;  /* 0x00006200464d7a24 */ /* 0x000fe400078e02ff */
[----:B------:R-:W-:-:S04]  /*0880*/  IMAD R17, R17, R12, RZ ;  /* 0x0000000c11117224 */ /* 0x000fc800078e02ff */
[----:B------:R-:W-:Y:S01]  /*0890*/  IMAD.HI.U32 R13, R9, R17, R8 ;  /* 0x00000011090d7227 */ /* 0x000fe200078e0008 */
[----:B------:R-:W-:-:S05]  /*08a0*/  IABS R17, R15 ;  /* 0x0000000f00117213 */ /* 0x000fca0000000000 */
[----:B------:R-:W-:-:S04]  /*08b0*/  IMAD.HI.U32 R8, R13, R14, RZ ;  /* 0x0000000e0d087227 */ /* 0x000fc800078e00ff */
[----:B------:R-:W-:Y:S02]  /*08c0*/  IMAD.MOV R9, RZ, RZ, -R8 ;  /* 0x000000ffff097224 */ /* 0x000fe400078e0a08 */
[----:B------:R-:W-:-:S04]  /*08d0*/  IMAD.HI.U32 R8, R13, R17, RZ ;  /* 0x000000110d087227 */ /* 0x000fc800078e00ff */
[----:B------:R-:W-:Y:S02]  /*08e0*/  IMAD.MOV R8, RZ, RZ, -R8 ;  /* 0x000000ffff087224 */ /* 0x000fe400078e0a08 */
[C---:B------:R-:W-:Y:S01]  /*08f0*/  IMAD R14, R12.reuse, R9, R14 ;  /* 0x000000090c0e7224 */ /* 0x040fe200078e020e */
[----:B------:R-:W-:Y:S01]  /*0900*/  SHF.R.S32.HI R9, RZ, 0x1f, R84 ;  /* 0x0000001fff097819 */ /* 0x000fe20000011454 */
[C---:B------:R-:W-:Y:S02]  /*0910*/  IMAD R17, R12.reuse, R8, R17 ;  /* 0x000000080c117224 */ /* 0x040fe400078e0211 */
[----:B------:R-:W-:Y:S01]  /*0920*/  IMAD.HI.U32 R8, R13, R16, RZ ;  /* 0x000000100d087227 */ /* 0x000fe200078e00ff */
[----:B------:R-:W-:Y:S02]  /*0930*/  LEA.HI R84, R9, R84, RZ, 0x6 ;  /* 0x0000005409547211 */ /* 0x000fe400078f30ff */
[C---:B------:R-:W-:Y:S01]  /*0940*/  ISETP.GT.U32.AND P1, PT, R12.reuse, R17, PT ;  /* 0x000000110c00720c */ /* 0x040fe20003f24070 */
[----:B------:R-:W-:Y:S01]  /*0950*/  IMAD.HI.U32 R9, R13, R18, RZ ;  /* 0x000000120d097227 */ /* 0x000fe200078e00ff */
[----:B------:R-:W-:-:S02]  /*0960*/  ISETP.GT.U32.AND P0, PT, R12, R14, PT ;  /* 0x0000000e0c00720c */ /* 0x000fc40003f04070 */
[----:B------:R-:W-:Y:S01]  /*0970*/  SHF.R.S32.HI R84, RZ, 0x6, R84 ;  /* 0x00000006ff547819 */ /* 0x000fe20000011454 */
[----:B------:R-:W-:Y:S01]  /*0980*/  IMAD.MOV R11, RZ, RZ, -R8 ;  /* 0x000000ffff0b7224 */ /* 0x000fe200078e0a08 */
[----:B------:R-:W-:Y:S01]  /*0990*/  IADD3 R8, R30, 0x2c, RZ ;  /* 0x0000002c1e087810 */ /* 0x000fe20007ffe0ff */
[----:B------:R-:W-:Y:S02]  /*09a0*/  IMAD.MOV R15, RZ, RZ, -R9 ;  /* 0x000000ffff0f7224 */ /* 0x000fe400078e0a09 */
[----:B------:R-:W-:Y:S01]  /*09b0*/  IMAD R9, R12, R11, R16 ;  /* 0x0000000b0c097224 */ /* 0x000fe200078e0210 */
[----:B------:R-:W-:Y:S01]  /*09c0*/  IADD3 R16, R30, 0x24, RZ ;  /* 0x000000241e107810 */ /* 0x000fe20007ffe0ff */
[----:B------:R-:W-:Y:S01]  /*09d0*/  IMAD R11, R12, R15, R18 ;  /* 0x0000000f0c0b7224 */ /* 0x000fe200078e0212 */
[----:B------:R-:W-:Y:S01]  /*09e0*/  IADD3 R15, R30, 0x28, RZ ;  /* 0x000000281e0f7810 */ /* 0x000fe20007ffe0ff */
[--C-:B------:R-:W-:Y:S01]  /*09f0*/  @!P1 IMAD.IADD R17, R17, 0x1, -R12.reuse ;  /* 0x0000000111119824 */ /* 0x100fe200078e0a0c */
[----:B------:R-:W-:Y:S01]  /*0a00*/  IABS R24, R16 ;  /* 0x0000001000187213 */ /* 0x000fe20000000000 */
[----:B------:R-:W-:Y:S01]  /*0a10*/  @!P0 IMAD.IADD R14, R14, 0x1, -R12 ;  /* 0x000000010e0e8824 */ /* 0x000fe200078e0a0c */
[----:B------:R-:W-:Y:S01]  /*0a20*/  IABS R22, R15 ;  /* 0x0000000f00167213 */ /* 0x000fe20000000000 */
[----:B------:R-:W-:Y:S01]  /*0a30*/  IMAD.HI.U32 R19, R13, R28, RZ ;  /* 0x0000001c0d137227 */ /* 0x000fe200078e00ff */
[----:B------:R-:W-:-:S02]  /*0a40*/  ISETP.GT.U32.AND P1, PT, R12, R17, PT ;  /* 0x000000110c00720c */ /* 0x000fc40003f24070 */
[----:B------:R-:W-:Y:S01]  /*0a50*/  ISETP.GT.U32.AND P0, PT, R12, R14, PT ;  /* 0x0000000e0c00720c */ /* 0x000fe20003f04070 */
[----:B------:R-:W-:Y:S01]  /*0a60*/  IMAD.MOV R29, RZ, RZ, -R19 ;  /* 0x000000ffff1d7224 */ /* 0x000fe200078e0a13 */
[----:B------:R-:W-:Y:S01]  /*0a70*/  IABS R20, R8 ;  /* 0x0000000800147213 */ /* 0x000fe20000000000 */
[----:B------:R-:W-:Y:S01]  /*0a80*/  IMAD.HI.U32 R18, R13, R26, RZ ;  /* 0x0000001a0d127227 */ /* 0x000fe200078e00ff */
[----:B------:R-:W-:-:S03]  /*0a90*/  ISETP.GE.AND P3, PT, R8, RZ, PT ;  /* 0x000000ff0800720c */ /* 0x000fc60003f66270 */
[----:B------:R-:W-:-:S04]  /*0aa0*/  IMAD.HI.U32 R8, R13, R20, RZ ;  /* 0x000000140d087227 */ /* 0x000fc800078e00ff */
[--C-:B------:R-:W-:Y:S01]  /*0ab0*/  @!P1 IMAD.IADD R17, R17, 0x1, -R12.reuse ;  /* 0x0000000111119824 */ /* 0x100fe200078e0a0c */
[----:B------:R-:W-:Y:S01]  /*0ac0*/  ISETP.GT.U32.AND P1, PT, R12, R9, PT ;  /* 0x000000090c00720c */ /* 0x000fe20003f24070 */
[----:B------:R-:W-:Y:S01]  /*0ad0*/  @!P0 IMAD.IADD R14, R14, 0x1, -R12 ;  /* 0x000000010e0e8824 */ /* 0x000fe200078e0a0c */
[----:B------:R-:W-:Y:S01]  /*0ae0*/  ISETP.GE.AND P0, PT, R15, RZ, PT ;  /* 0x000000ff0f00720c */ /* 0x000fe20003f06270 */
[----:B------:R-:W-:-:S04]  /*0af0*/  IMAD.HI.U32 R15, R13, R22, RZ ;  /* 0x000000160d0f7227 */ /* 0x000fc800078e00ff */
[----:B------:R-:W-:Y:S01]  /*0b00*/  @!P2 IMAD.MOV R14, RZ, RZ, -R14 ;  /* 0x000000ffff0ea224 */ /* 0x000fe200078e0a0e */
[----:B------:R-:W-:Y:S01]  /*0b10*/  ISETP.GE.AND P2, PT, R16, RZ, PT ;  /* 0x000000ff1000720c */ /* 0x000fe20003f46270 */
[----:B------:R-:W-:-:S04]  /*0b20*/  IMAD.HI.U32 R16, R13, R24, RZ ;  /* 0x000000180d107227 */ /* 0x000fc800078e00ff */
[----:B------:R-:W-:Y:S02]  /*0b30*/  @!P1 IMAD.IADD R9, R9, 0x1, -R12 ;  /* 0x0000000109099824 */ /* 0x000fe400078e0a0c */
[----:B------:R-:W-:Y:S02]  /*0b40*/  IMAD.MOV R23, RZ, RZ, -R15 ;  /* 0x000000ffff177224 */ /* 0x000fe400078e0a0f */
[----:B------:R-:W-:Y:S01]  /*0b50*/  IMAD.MOV R25, RZ, RZ, -R16 ;  /* 0x000000ffff197224 */ /* 0x000fe200078e0a10 */
[C---:B------:R-:W-:Y:S01]  /*0b60*/  ISETP.GT.U32.AND P1, PT, R12.reuse, R9, PT ;  /* 0x000000090c00720c */ /* 0x040fe20003f24070 */
[C---:B------:R-:W-:Y:S02]  /*0b70*/  IMAD R19, R12.reuse, R23, R22 ;  /* 0x000000170c137224 */ /* 0x040fe400078e0216 */
[----:B------:R-:W-:Y:S01]  /*0b80*/  @!P6 IMAD.MOV R17, RZ, RZ, -R17 ;  /* 0x000000ffff11e224 */ /* 0x000fe200078e0a11 */
[----:B------:R-:W-:Y:S01]  /*0b90*/  ISETP.GT.U32.AND P6, PT, R12, R11, PT ;  /* 0x0000000b0c00720c */ /* 0x000fe20003fc4070 */
[----:B------:R-:W-:-:S02]  /*0ba0*/  IMAD.MOV R21, RZ, RZ, -R8 ;  /* 0x000000ffff157224 */ /* 0x000fc400078e0a08 */
[----:B------:R-:W-:Y:S02]  /*0bb0*/  IMAD.MOV R27, RZ, RZ, -R18 ;  /* 0x000000ffff1b7224 */ /* 0x000fe400078e0a12 */
[C---:B------:R-:W-:Y:S01]  /*0bc0*/  IMAD R15, R12.reuse, R21, R20 ;  /* 0x000000150c0f7224 */ /* 0x040fe200078e0214 */
[----:B------:R-:W0:Y:S01]  /*0bd0*/  I2F.RP R18, R45 ;  /* 0x0000002d00127306 */ /* 0x000e220000209400 */
[C---:B------:R-:W-:Y:S02]  /*0be0*/  IMAD R21, R12.reuse, R25, R24 ;  /* 0x000000190c157224 */ /* 0x040fe400078e0218 */
[----:B------:R-:W-:Y:S01]  /*0bf0*/  @!P1 IMAD.IADD R9, R9, 0x1, -R12 ;  /* 0x0000000109099824 */ /* 0x000fe200078e0a0c */
[C---:B------:R-:W-:Y:S01]  /*0c00*/  ISETP.GT.U32.AND P1, PT, R12.reuse, R15, PT ;  /* 0x0000000f0c00720c */ /* 0x040fe20003f24070 */
[----:B------:R-:W-:Y:S01]  /*0c10*/  IMAD R25, R12, R29, R28 ;  /* 0x0000001d0c197224 */ /* 0x000fe200078e021c */
[----:B------:R-:W-:Y:S01]  /*0c20*/  IABS R29, R36 ;  /* 0x00000024001d7213 */ /* 0x000fe20000000000 */
[----:B------:R-:W-:Y:S01]  /*0c30*/  IMAD.MOV.U32 R16, RZ, RZ, R9 ;  /* 0x000000ffff107224 */ /* 0x000fe200078e0009 */
[----:B------:R-:W-:Y:S01]  /*0c40*/  IABS R28, R2 ;  /* 0x00000002001c7213 */ /* 0x000fe20000000000 */
[----:B------:R-:W-:-:S02]  /*0c50*/  @!P6 IMAD.IADD R11, R11, 0x1, -R12 ;  /* 0x000000010b0be824 */ /* 0x000fc400078e0a0c */
[----:B------:R-:W-:Y:S01]  /*0c60*/  @!P5 IMAD.MOV R16, RZ, RZ, -R16 ;  /* 0x000000ffff10d224 */ /* 0x000fe200078e0a10 */
[C---:B------:R-:W-:Y:S01]  /*0c70*/  ISETP.GT.U32.AND P5, PT, R12.reuse, R19, PT ;  /* 0x000000130c00720c */ /* 0x040fe20003fa4070 */
[C---:B------:R-:W-:Y:S01]  /*0c80*/  IMAD R23, R12.reuse, R27, R26 ;  /* 0x0000001b0c177224 */ /* 0x040fe200078e021a */
[----:B------:R-:W-:Y:S01]  /*0c90*/  ISETP.GT.U32.AND P6, PT, R12, R11, PT ;  /* 0x0000000b0c00720c */ /* 0x000fe20003fc4070 */
[----:B------:R-:W-:Y:S01]  /*0ca0*/  IMAD.HI.U32 R9, R13, R31, RZ ;  /* 0x0000001f0d097227 */ /* 0x000fe200078e00ff */
[----:B------:R-:W-:Y:S01]  /*0cb0*/  IADD3 R26, R30, 0x18, RZ ;  /* 0x000000181e1a7810 */ /* 0x000fe20007ffe0ff */
[----:B0-----:R-:W0:Y:S02]  /*0cc0*/  MUFU.RCP R18, R18 ;  /* 0x0000001200127308 */ /* 0x001e240000001000 */
[----:B------:R-:W-:Y:S01]  /*0cd0*/  @!P1 IMAD.IADD R15, R15, 0x1, -R12 ;  /* 0x000000010f0f9824 */ /* 0x000fe200078e0a0c */
[----:B------:R-:W-:Y:S01]  /*0ce0*/  IABS R27, R26 ;  /* 0x0000001a001b7213 */ /* 0x000fe20000000000 */
[----:B------:R-:W-:-:S03]  /*0cf0*/  IMAD.MOV R9, RZ, RZ, -R9 ;  /* 0x000000ffff097224 */ /* 0x000fc600078e0a09 */
[C---:B------:R-:W-:Y:S01]  /*0d00*/  ISETP.GT.U32.AND P1, PT, R12.reuse, R15, PT ;  /* 0x0000000f0c00720c */ /* 0x040fe20003f24070 */
[--C-:B------:R-:W-:Y:S02]  /*0d10*/  @!P5 IMAD.IADD R19, R19, 0x1, -R12.reuse ;  /* 0x000000011313d824 */ /* 0x100fe400078e0a0c */
[----:B------:R-:W-:Y:S01]  /*0d20*/  @!P6 IMAD.IADD R11, R11, 0x1, -R12 ;  /* 0x000000010b0be824 */ /* 0x000fe200078e0a0c */
[C---:B------:R-:W-:Y:S01]  /*0d30*/  ISETP.GT.U32.AND P6, PT, R12.reuse, R21, PT ;  /* 0x000000150c00720c */ /* 0x040fe20003fc4070 */
[----:B------:R-:W-:Y:S01]  /*0d40*/  IMAD.HI.U32 R8, R13, R27, RZ ;  /* 0x0000001b0d087227 */ /* 0x000fe200078e00ff */
[----:B------:R-:W-:-:S03]  /*0d50*/  ISETP.GT.U32.AND P5, PT, R12, R19, PT ;  /* 0x000000130c00720c */ /* 0x000fc60003fa4070 */
[----:B------:R-:W-:Y:S01]  /*0d60*/  IMAD.MOV R8, RZ, RZ, -R8 ;  /* 0x000000ffff087224 */ /* 0x000fe200078e0a08 */
[----:B0-----:R-:W-:Y:S01]  /*0d70*/  IADD3 R18, R18, 0xffffffe, RZ ;  /* 0x0ffffffe12127810 */ /* 0x001fe20007ffe0ff */
[----:B------:R-:W-:Y:S02]  /*0d80*/  IMAD.MOV.U32 R22, RZ, RZ, R11 ;  /* 0x000000ffff167224 */ /* 0x000fe400078e000b */
[----:B------:R-:W-:Y:S02]  /*0d90*/  IMAD R27, R12, R8, R27 ;  /* 0x000000080c1b7224 */ /* 0x000fe400078e021b */
[----:B------:R-:W-:-:S04]  /*0da0*/  IMAD.HI.U32 R8, R13, R29, RZ ;  /* 0x0000001d0d087227 */ /* 0x000fc800078e00ff */
[--C-:B------:R-:W-:Y:S01]  /*0db0*/  @!P5 IMAD.IADD R19, R19, 0x1, -R12.reuse ;  /* 0x000000011313d824 */ /* 0x100fe200078e0a0c */
[C---:B------:R-:W-:Y:S01]  /*0dc0*/  ISETP.GT.U32.AND P5, PT, R12.reuse, R25, PT ;  /* 0x000000190c00720c */ /* 0x040fe20003fa4070 */
[----:B------:R-:W-:Y:S01]  /*0dd0*/  @!P6 IMAD.IADD R21, R21, 0x1, -R12 ;  /* 0x000000011515e824 */ /* 0x000fe200078e0a0c */
[----:B------:R-:W-:Y:S01]  /*0de0*/  ISETP.GT.U32.AND P6, PT, R12, R27, PT ;  /* 0x0000001b0c00720c */ /* 0x000fe20003fc4070 */
[----:B------:R-:W-:Y:S02]  /*0df0*/  IMAD.MOV R20, RZ, RZ, -R8 ;  /* 0x000000ffff147224 */ /* 0x000fe400078e0a08 */
[----:B------:R-:W-:-:S04]  /*0e00*/  IMAD.HI.U32 R11, R13, R39, RZ ;  /* 0x000000270d0b7227 */ /* 0x000fc800078e00ff */
[----:B------:R-:W-:Y:S01]  /*0e10*/  IMAD R29, R12, R20, R29 ;  /* 0x000000140c1d7224 */ /* 0x000fe200078e021d */
[----:B------:R-:W-:Y:S01]  /*0e20*/  IADD3 R20, R30, 0x8, RZ ;  /* 0x000000081e147810 */ /* 0x000fe20007ffe0ff */
[----:B------:R-:W-:Y:S02]  /*0e30*/  IMAD.MOV R11, RZ, RZ, -R11 ;  /* 0x000000ffff0b7224 */ /* 0x000fe400078e0a0b */
[--C-:B------:R-:W-:Y:S01]  /*0e40*/  @!P5 IMAD.IADD R25, R25, 0x1, -R12.reuse ;  /* 0x000000011919d824 */ /* 0x100fe200078e0a0c */
[C---:B------:R-:W-:Y:S01]  /*0e50*/  ISETP.GT.U32.AND P5, PT, R12.reuse, R21, PT ;  /* 0x000000150c00720c */ /* 0x040fe20003fa4070 */
[C---:B------:R-:W-:Y:S01]  /*0e60*/  IMAD R39, R12.reuse, R11, R39 ;  /* 0x0000000b0c277224 */ /* 0x040fe200078e0227 */
[----:B------:R-:W-:Y:S01]  /*0e70*/  IABS R35, R20 ;  /* 0x0000001400237213 */ /* 0x000fe20000000000 */
[----:B------:R-:W-:Y:S01]  /*0e80*/  @!P1 IMAD.IADD R15, R15, 0x1, -R12 ;  /* 0x000000010f0f9824 */ /* 0x000fe200078e0a0c */
[C---:B------:R-:W-:Y:S01]  /*0e90*/  ISETP.GT.U32.AND P1, PT, R12.reuse, R23, PT ;  /* 0x000000170c00720c */ /* 0x040fe20003f24070 */
[----:B------:R-:W-:-:S02]  /*0ea0*/  IMAD R31, R12, R9, R31 ;  /* 0x000000090c1f7224 */ /* 0x000fc400078e021f */
[----:B------:R-:W-:Y:S01]  /*0eb0*/  IMAD.MOV.U32 R24, RZ, RZ, R15 ;  /* 0x000000ffff187224 */ /* 0x000fe200078e000f */
[----:B------:R0:W1:Y:S01]  /*0ec0*/  F2I.FTZ.U32.TRUNC.NTZ R9, R18 ;  /* 0x0000001200097305 */ /* 0x000062000021f000 */
[----:B------:R-:W-:Y:S01]  /*0ed0*/  @!P6 IMAD.IADD R27, R27, 0x1, -R12 ;  /* 0x000000011b1be824 */ /* 0x000fe200078e0a0c */
[----:B------:R-:W-:Y:S01]  /*0ee0*/  IADD3 R15, R30, 0x4, RZ ;  /* 0x000000041e0f7810 */ /* 0x000fe20007ffe0ff */
[----:B------:R-:W-:Y:S01]  /*0ef0*/  @!P3 IMAD.MOV R24, RZ, RZ, -R24 ;  /* 0x000000ffff18b224 */ /* 0x000fe200078e0a18 */
[C---:B------:R-:W-:Y:S01]  /*0f00*/  ISETP.GT.U32.AND P3, PT, R12.reuse, R25, PT ;  /* 0x000000190c00720c */ /* 0x040fe20003f64070 */
[----:B------:R-:W-:Y:S01]  /*0f10*/  @!P5 IMAD.IADD R21, R21, 0x1, -R12 ;  /* 0x000000011515d824 */ /* 0x000fe200078e0a0c */
[C---:B------:R-:W-:Y:S01]  /*0f20*/  ISETP.GT.U32.AND P5, PT, R12.reuse, R29, PT ;  /* 0x0000001d0c00720c */ /* 0x040fe20003fa4070 */
[----:B------:R-:W-:Y:S01]  /*0f30*/  IMAD.HI.U32 R8, R13, R33, RZ ;  /* 0x000000210d087227 */ /* 0x000fe200078e00ff */
[----:B------:R-:W-:Y:S02]  /*0f40*/  IABS R37, R15 ;  /* 0x0000000f00257213 */ /* 0x000fe40000000000 */
[----:B0-----:R-:W-:Y:S01]  /*0f50*/  SHF.R.U32.HI R18, RZ, 0x2, R3 ;  /* 0x00000002ff127819 */ /* 0x001fe20000011603 */
[----:B------:R-:W-:Y:S01]  /*0f60*/  @!P4 IMAD.MOV R22, RZ, RZ, -R22 ;  /* 0x000000ffff16c224 */ /* 0x000fe200078e0a16 */
[----:B------:R-:W-:Y:S01]  /*0f70*/  ISETP.GT.U32.AND P4, PT, R12, R27, PT ;  /* 0x0000001b0c00720c */ /* 0x000fe20003f84070 */
[----:B------:R-:W-:-:S02]  /*0f80*/  IMAD.MOV R8, RZ, RZ, -R8 ;  /* 0x000000ffff087224 */ /* 0x000fc400078e0a08 */
[--C-:B------:R-:W-:Y:S01]  /*0f90*/  @!P1 IMAD.IADD R23, R23, 0x1, -R12.reuse ;  /* 0x0000000117179824 */ /* 0x100fe200078e0a0c */
[----:B------:R-:W-:Y:S01]  /*0fa0*/  ISETP.GE.AND P1, PT, R30, RZ, PT ;  /* 0x000000ff1e00720c */ /* 0x000fe20003f26270 */
[C---:B------:R-:W-:Y:S02]  /*0fb0*/  IMAD R33, R12.reuse, R8, R33 ;  /* 0x000000080c217224 */ /* 0x040fe400078e0221 */
[----:B------:R-:W-:Y:S01]  /*0fc0*/  @!P5 IMAD.IADD R29, R29, 0x1, -R12 ;  /* 0x000000011d1dd824 */ /* 0x000fe200078e0a0c */
[C---:B------:R-:W-:Y:S01]  /*0fd0*/  ISETP.GT.U32.AND P5, PT, R12.reuse, R39, PT ;  /* 0x000000270c00720c */ /* 0x040fe20003fa4070 */
[----:B------:R-:W-:Y:S01]  /*0fe0*/  IMAD.HI.U32 R8, R13, R35, RZ ;  /* 0x000000230d087227 */ /* 0x000fe200078e00ff */
[----:B------:R-:W-:-:S03]  /*0ff0*/  ISETP.GT.U32.AND P6, PT, R12, R23, PT ;  /* 0x000000170c00720c */ /* 0x000fc60003fc4070 */
[----:B------:R-:W-:-:S04]  /*1000*/  IMAD.HI.U32 R13, R13, R37, RZ ;  /* 0x000000250d0d7227 */ /* 0x000fc800078e00ff */
[----:B------:R-:W-:Y:S02]  /*1010*/  IMAD.MOV R8, RZ, RZ, -R8 ;  /* 0x000000ffff087224 */ /* 0x000fe400078e0a08 */
[--C-:B------:R-:W-:Y:S01]  /*1020*/  @!P3 IMAD.IADD R25, R25, 0x1, -R12.reuse ;  /* 0x000000011919b824 */ /* 0x100fe200078e0a0c */
[----:B------:R-:W-:Y:S01]  /*1030*/  ISETP.GT.U32.AND P3, PT, R12, R33, PT ;  /* 0x000000210c00720c */ /* 0x000fe20003f64070 */
[----:B------:R-:W-:Y:S01]  /*1040*/  @!P5 IMAD.IADD R39, R39, 0x1, -R12 ;  /* 0x000000012727d824 */ /* 0x000fe200078e0a0c */
[----:B------:R-:W-:Y:S01]  /*1050*/  ISETP.GE.AND P5, PT, R26, RZ, PT ;  /* 0x000000ff1a00720c */ /* 0x000fe20003fa6270 */
[----:B------:R-:W-:Y:S01]  /*1060*/  IMAD.MOV.U32 R26, RZ, RZ, R19 ;  /* 0x000000ffff1a7224 */ /* 0x000fe200078e0013 */
[----:B------:R-:W-:Y:S01]  /*1070*/  LOP3.LUT R19, R0, 0x7, RZ, 0xc0, !PT ;  /* 0x0000000700137812 */ /* 0x000fe200078ec0ff */
[----:B-1----:R-:W-:Y:S02]  /*1080*/  IMAD.MOV R11, RZ, RZ, -R9 ;  /* 0x000000ffff0b7224 */ /* 0x002fe400078e0a09 */
[----:B------:R-:W-:Y:S01]  /*1090*/  @!P0 IMAD.MOV R26, RZ, RZ, -R26 ;  /* 0x000000ffff1a8224 */ /* 0x000fe200078e0a1a */
[----:B------:R-:W-:Y:S01]  /*10a0*/  ISETP.GT.U32.AND P0, PT, R12, R29, PT ;  /* 0x0000001d0c00720c */ /* 0x000fe20003f04070 */
[----:B------:R-:W-:-:S02]  /*10b0*/  IMAD.MOV R13, RZ, RZ, -R13 ;  /* 0x000000ffff0d7224 */ /* 0x000fc400078e0a0d */
[--C-:B------:R-:W-:Y:S01]  /*10c0*/  @!P4 IMAD.IADD R27, R27, 0x1, -R12.reuse ;  /* 0x000000011b1bc824 */ /* 0x100fe200078e0a0c */
[----:B------:R-:W-:Y:S01]  /*10d0*/  ISETP.GE.AND P4, PT, R32, RZ, PT ;  /* 0x000000ff2000720c */ /* 0x000fe20003f86270 */
[C---:B------:R-:W-:Y:S02]  /*10e0*/  IMAD R35, R12.reuse, R8, R35 ;  /* 0x000000080c237224 */ /* 0x040fe400078e0223 */
[----:B------:R-:W-:Y:S02]  /*10f0*/  IMAD.MOV.U32 R8, RZ, RZ, R11 ;  /* 0x000000ffff087224 */ /* 0x000fe400078e000b */
[----:B------:R-:W-:Y:S02]  /*1100*/  IMAD R37, R12, R13, R37 ;  /* 0x0000000d0c257224 */ /* 0x000fe400078e0225 */
[----:B------:R-:W-:Y:S02]  /*1110*/  IMAD R11, R8, R45, RZ ;  /* 0x0000002d080b7224 */ /* 0x000fe400078e02ff */
[--C-:B------:R-:W-:Y:S01]  /*1120*/  @!P0 IMAD.IADD R29, R29, 0x1, -R12.reuse ;  /* 0x000000011d1d8824 */ /* 0x100fe200078e0a0c */
[C---:B------:R-:W-:Y:S01]  /*1130*/  ISETP.GT.U32.AND P0, PT, R12.reuse, R37, PT ;  /* 0x000000250c00720c */ /* 0x040fe20003f04070 */
[----:B------:R-:W-:Y:S01]  /*1140*/  @!P6 IMAD.IADD R23, R23, 0x1, -R12 ;  /* 0x000000011717e824 */ /* 0x000fe200078e0a0c */
[----:B------:R-:W-:Y:S01]  /*1150*/  ISETP.GT.U32.AND P6, PT, R12, R31, PT ;  /* 0x0000001f0c00720c */ /* 0x000fe20003fc4070 */
[----:B------:R-:W-:-:S02]  /*1160*/  IMAD.MOV.U32 R8, RZ, RZ, RZ ;  /* 0x000000ffff087224 */ /* 0x000fc400078e00ff */
[----:B------:R-:W-:Y:S01]  /*1170*/  @!P3 IMAD.IADD R33, R33, 0x1, -R12 ;  /* 0x000000012121b824 */ /* 0x000fe200078e0a0c */
[----:B------:R-:W-:Y:S01]  /*1180*/  ISETP.GE.AND P3, PT, R34, RZ, PT ;  /* 0x000000ff2200720c */ /* 0x000fe20003f66270 */
[----:B------:R-:W-:Y:S01]  /*1190*/  IMAD.HI.U32 R8, R9, R11, R8 ;  /* 0x0000000b09087227 */ /* 0x000fe200078e0008 */
[----:B------:R-:W-:-:S03]  /*11a0*/  SHF.R.U32.HI R9, RZ, 0x2, R0 ;  /* 0x00000002ff097819 */ /* 0x000fc60000011600 */
[----:B------:R-:W-:Y:S01]  /*11b0*/  @!P4 IMAD.MOV R23, RZ, RZ, -R23 ;  /* 0x000000ffff17c224 */ /* 0x000fe200078e0a17 */
[----:B------:R-:W-:Y:S01]  /*11c0*/  ISETP.GT.U32.AND P4, PT, R12, R33, PT ;  /* 0x000000210c00720c */ /* 0x000fe20003f84070 */
[----:B------:R-:W-:-:S04]  /*11d0*/  IMAD.HI.U32 R8, R8, R28, RZ ;  /* 0x0000001c08087227 */ /* 0x000fc800078e00ff */
[--C-:B------:R-:W-:Y:S02]  /*11e0*/  @!P0 IMAD.IADD R37, R37, 0x1, -R12.reuse ;  /* 0x0000000125258824 */ /* 0x100fe400078e0a0c */
[----:B------:R-:W-:Y:S01]  /*11f0*/  @!P6 IMAD.IADD R31, R31, 0x1, -R12 ;  /* 0x000000011f1fe824 */ /* 0x000fe200078e0a0c */
[C---:B------:R-:W-:Y:S01]  /*1200*/  ISETP.GT.U32.AND P6, PT, R12.reuse, R35, PT ;  /* 0x000000230c00720c */ /* 0x040fe20003fc4070 */
[----:B------:R-:W-:Y:S01]  /*1210*/  IMAD.MOV R8, RZ, RZ, -R8 ;  /* 0x000000ffff087224 */ /* 0x000fe200078e0a08 */
[C---:B------:R-:W-:Y:S01]  /*1220*/  ISETP.GT.U32.AND P0, PT, R12.reuse, R37, PT ;  /* 0x000000250c00720c */ /* 0x040fe20003f04070 */
[----:B------:R-:W-:Y:S01]  /*1230*/  @!P3 IMAD.MOV R25, RZ, RZ, -R25 ;  /* 0x000000ffff19b224 */ /* 0x000fe200078e0a19 */
[----:B------:R-:W-:Y:S01]  /*1240*/  ISETP.GT.U32.AND P3, PT, R12, R39, PT ;  /* 0x000000270c00720c */ /* 0x000fe20003f64070 */
[----:B------:R-:W-:Y:S02]  /*1250*/  IMAD R28, R45, R8, R28 ;  /* 0x000000082d1c7224 */ /* 0x000fe400078e021c */
[----:B------:R-:W-:-:S02]  /*1260*/  @!P4 IMAD.IADD R33, R33, 0x1, -R12 ;  /* 0x000000012121c824 */ /* 0x000fc400078e0a0c */
[----:B------:R-:W-:Y:S01]  /*1270*/  @!P5 IMAD.MOV R27, RZ, RZ, -R27 ;  /* 0x000000ffff1bd224 */ /* 0x000fe200078e0a1b */
[----:B------:R-:W-:Y:S01]  /*1280*/  ISETP.GT.U32.AND P4, PT, R45, R28, PT ;  /* 0x0000001c2d00720c */ /* 0x000fe20003f84070 */
[----:B------:R-:W-:Y:S02]  /*1290*/  IMAD.SHL.U32 R13, R0, 0x2, RZ ;  /* 0x00000002000d7824 */ /* 0x000fe400078e00ff */
[--C-:B------:R-:W-:Y:S01]  /*12a0*/  @!P6 IMAD.IADD R35, R35, 0x1, -R12.reuse ;  /* 0x000000012323e824 */ /* 0x100fe200078e0a0c */
[----:B------:R-:W-:Y:S01]  /*12b0*/  ISETP.GE.AND P6, PT, R36, RZ, PT ;  /* 0x000000ff2400720c */ /* 0x000fe20003fc6270 */
[--C-:B------:R-:W-:Y:S01]  /*12c0*/  @!P0 IMAD.IADD R37, R37, 0x1, -R12.reuse ;  /* 0x0000000125258824 */ /* 0x100fe200078e0a0c */
[----:B------:R-:W-:Y:S01]  /*12d0*/  ISETP.GE.AND P0, PT, R15, RZ, PT ;  /* 0x000000ff0f00720c */ /* 0x000fe20003f06270 */
[----:B------:R-:W-:Y:S01]  /*12e0*/  @!P2 IMAD.MOV R21, RZ, RZ, -R21 ;  /* 0x000000ffff15a224 */ /* 0x000fe200078e0a15 */
[C---:B------:R-:W-:Y:S01]  /*12f0*/  ISETP.GT.U32.AND P5, PT, R12.reuse, R35, PT ;  /* 0x000000230c00720c */ /* 0x040fe20003fa4070 */
[--C-:B------:R-:W-:Y:S01]  /*1300*/  @!P3 IMAD.IADD R39, R39, 0x1, -R12.reuse ;  /* 0x000000012727b824 */ /* 0x100fe200078e0a0c */
[----:B------:R-:W-:Y:S01]  /*1310*/  ISETP.GT.U32.AND P2, PT, R12, R31, PT ;  /* 0x0000001f0c00720c */ /* 0x000fe20003f44070 */
[----:B------:R-:W-:Y:S01]  /*1320*/  IMAD.SHL.U32 R32, R19, 0x10, RZ ;  /* 0x0000001013207824 */ /* 0x000fe200078e00ff */
[----:B------:R-:W-:Y:S01]  /*1330*/  LOP3.LUT R8, R13, 0x10, RZ, 0xc0, !PT ;  /* 0x000000100d087812 */ /* 0x000fe200078ec0ff */
[----:B------:R-:W-:Y:S01]  /*1340*/  @!P4 IMAD.IADD R28, R28, 0x1, -R45 ;  /* 0x000000011c1cc824 */ /* 0x000fe200078e0a2d */
[----:B------:R-:W-:Y:S01]  /*1350*/  ISETP.GE.AND P3, PT, R40, RZ, PT ;  /* 0x000000ff2800720c */ /* 0x000fe20003f66270 */
[----:B------:R-:W-:Y:S01]  /*1360*/  @!P1 IMAD.MOV R39, RZ, RZ, -R39 ;  /* 0x000000ffff279224 */ /* 0x000fe200078e0a27 */
[----:B------:R-:W-:Y:S01]  /*1370*/  LOP3.LUT R41, R8, 0x20, R9, 0xf8, !PT ;  /* 0x0000002008297812 */ /* 0x000fe200078ef809 */
[----:B------:R-:W-:Y:S01]  /*1380*/  IMAD.SHL.U32 R9, R0, 0x8, RZ ;  /* 0x0000000800097824 */ /* 0x000fe200078e00ff */
[----:B------:R-:W-:Y:S01]  /*1390*/  ISETP.GT.U32.AND P4, PT, R45, R28, PT ;  /* 0x0000001c2d00720c */ /* 0x000fe20003f84070 */
[----:B------:R-:W-:Y:S01]  /*13a0*/  @!P0 IMAD.MOV R37, RZ, RZ, -R37 ;  /* 0x000000ffff258224 */ /* 0x000fe200078e0a25 */
[----:B------:R-:W-:Y:S01]  /*13b0*/  ISETP.GE.AND P1, PT, R2, RZ, PT ;  /* 0x000000ff0200720c */ /* 0x000fe20003f26270 */
[--C-:B------:R-:W-:Y:S01]  /*13c0*/  @!P5 IMAD.IADD R35, R35, 0x1, -R12.reuse ;  /* 0x000000012323d824 */ /* 0x100fe200078e0a0c */
[----:B------:R-:W-:Y:S01]  /*13d0*/  ISETP.NE.AND P0, PT, RZ, c[0x0][0x178], PT ;  /* 0x00005e00ff007a0c */ /* 0x000fe20003f05270 */
[----:B------:R-:W-:Y:S01]  /*13e0*/  IMAD.SHL.U32 R8, R0, 0x20, RZ ;  /* 0x0000002000087824 */ /* 0x000fe200078e00ff */
[----:B------:R-:W-:Y:S01]  /*13f0*/  ISETP.GE.AND P5, PT, R20, RZ, PT ;  /* 0x000000ff1400720c */ /* 0x000fe20003fa6270 */
[----:B------:R-:W-:Y:S01]  /*1400*/  @!P2 IMAD.IADD R31, R31, 0x1, -R12 ;  /* 0x000000011f1fa824 */ /* 0x000fe200078e0a0c */
[----:B------:R-:W-:Y:S01]  /*1410*/  LOP3.LUT R20, R9, 0x30, RZ, 0xc0, !PT ;  /* 0x0000003009147812 */ /* 0x000fe200078ec0ff */
[----:B------:R-:W-:Y:S01]  /*1420*/  @!P6 IMAD.MOV R29, RZ, RZ, -R29 ;  /* 0x000000ffff1de224 */ /* 0x000fe200078e0a1d */
[----:B------:R-:W-:Y:S01]  /*1430*/  ISETP.GE.AND P2, PT, R38, RZ, PT ;  /* 0x000000ff2600720c */ /* 0x000fe20003f46270 */
[----:B------:R-:W-:Y:S01]  /*1440*/  @!P3 IMAD.MOV R33, RZ, RZ, -R33 ;  /* 0x000000ffff21b224 */ /* 0x000fe200078e0a21 */
[----:B------:R-:W-:Y:S01]  /*1450*/  LOP3.LUT R30, R8, 0xc00, RZ, 0xc0, !PT ;  /* 0x00000c00081e7812 */ /* 0x000fe200078ec0ff */
[C---:B------:R-:W-:Y:S01]  /*1460*/  IMAD R20, R19.reuse, 0x40, R20 ;  /* 0x0000004013147824 */ /* 0x040fe200078e0214 */
[----:B------:R-:W-:Y:S01]  /*1470*/  LOP3.LUT R15, RZ, c[0x0][0x17c], RZ, 0x33, !PT ;  /* 0x00005f00ff0f7a12 */ /* 0x000fe200078e33ff */
[----:B------:R-:W-:Y:S01]  /*1480*/  @!P4 IMAD.IADD R28, R28, 0x1, -R45 ;  /* 0x000000011c1cc824 */ /* 0x000fe200078e0a2d */
[----:B------:R-:W-:Y:S01]  /*1490*/  ISETP.NE.AND P4, PT, RZ, c[0x0][0x17c], PT ;  /* 0x00005f00ff007a0c */ /* 0x000fe20003f85270 */
[----:B------:R-:W-:Y:S01]  /*14a0*/  IMAD R30, R19, 0x80, R30 ;  /* 0x00000080131e7824 */ /* 0x000fe200078e021e */
[--C-:B------:R-:W-:Y:S01]  /*14b0*/  LOP3.LUT R11, R18, 0x1fe, R13.reuse, 0x78, !PT ;  /* 0x000001fe120b7812 */ /* 0x100fe200078e780d */
[----:B------:R-:W-:Y:S01]  /*14c0*/  @!P1 IMAD.MOV R28, RZ, RZ, -R28 ;  /* 0x000000ffff1c9224 */ /* 0x000fe200078e0a1c */
[----:B------:R-:W-:Y:S01]  /*14d0*/  LOP3.LUT R43, R32, 0x30, R13, 0x78, !PT ;  /* 0x00000030202b7812 */ /* 0x000fe200078e780d */
[----:B------:R-:W-:Y:S01]  /*14e0*/  @!P5 IMAD.MOV R35, RZ, RZ, -R35 ;  /* 0x000000ffff23d224 */ /* 0x000fe200078e0a23 */
[----:B------:R-:W-:Y:S01]  /*14f0*/  LOP3.LUT R20, R20, R41, RZ, 0x3c, !PT ;  /* 0x0000002914147212 */ /* 0x000fe200078e3cff */
[----:B------:R-:W-:Y:S01]  /*1500*/  @!P2 IMAD.MOV R31, RZ, RZ, -R31 ;  /* 0x000000ffff1fa224 */ /* 0x000fe200078e0a1f */
[----:B------:R-:W-:Y:S01]  /*1510*/  LOP3.LUT R13, R8, 0x200, RZ, 0xc0, !PT ;  /* 0x00000200080d7812 */ /* 0x000fe200078ec0ff */
[----:B------:R-:W-:Y:S01]  /*1520*/  IMAD.IADD R12, R30, 0x1, R43 ;  /* 0x000000011e0c7824 */ /* 0x000fe200078e022b */
[----:B------:R-:W-:-:S02]  /*1530*/  SEL R18, R15, R14, !P4 ;  /* 0x0000000e0f127207 */ /* 0x000fc40006000000 */
[----:B------:R-:W-:Y:S01]  /*1540*/  SEL R19, R15, R17, !P4 ;  /* 0x000000110f137207 */ /* 0x000fe20006000000 */
[----:B------:R-:W-:Y:S01]  /*1550*/  IMAD.IADD R13, R13, 0x1, R20 ;  /* 0x000000010d0d7824 */ /* 0x000fe200078e0214 */
[----:B------:R-:W-:Y:S01]  /*1560*/  @!P0 LOP3.LUT R28, RZ, c[0x0][0x178], RZ, 0x33, !PT ;  /* 0x00005e00ff1c8a12 */ /* 0x000fe200078e33ff */
[----:B------:R-:W-:Y:S01]  /*1570*/  IMAD R18, R18, c[0x0][0x190], RZ ;  /* 0x0000640012127a24 */ /* 0x000fe200078e02ff */
[----:B------:R-:W-:Y:S01]  /*1580*/  SEL R22, R15, R22, !P4 ;  /* 0x000000160f167207 */ /* 0x000fe20006000000 */
[----:B------:R-:W-:Y:S01]  /*1590*/  IMAD R19, R19, c[0x0][0x190], RZ ;  /* 0x0000640013137a24 */ /* 0x000fe200078e02ff */
[C---:B------:R-:W-:Y:S01]  /*15a0*/  SEL R26, R15.reuse, R26, !P4 ;  /* 0x0000001a0f1a7207 */ /* 0x040fe20006000000 */
        /* <DEDUP_REMOVED lines=9> */
[----:B------:R-:W-:Y:S01]  /*1640*/  SEL R25, R15, R25, !P4 ;  /* 0x000000190f197207 */ /* 0x000fe20006000000 */
        /* <DEDUP_REMOVED lines=15> */
[----:B------:R-:W-:Y:S01]  /*1740*/  LEA R90, P2, R28, c[0x0][0x160], 0x1 ;  /* 0x000058001c5a7a11 */ /* 0x000fe200078408ff */
[----:B------:R-:W-:Y:S01]  /*1750*/  IMAD R44, R37, c[0x0][0x190], RZ ;  /* 0x00006400252c7a24 */ /* 0x000fe200078e02ff */
[----:B------:R-:W-:Y:S01]  /*1760*/  LEA R88, P3, R18, c[0x0][0x168], 0x1 ;  /* 0x00005a0012587a11 */ /* 0x000fe200078608ff */
[----:B------:R-:W-:Y:S01]  /*1770*/  IMAD R45, R39, c[0x0][0x190], RZ ;  /* 0x00006400272d7a24 */ /* 0x000fe200078e02ff */
[----:B------:R-:W-:-:S02]  /*1780*/  LEA R86, P4, R19, c[0x0][0x168], 0x1 ;  /* 0x00005a0013567a11 */ /* 0x000fc400078808ff */
[----:B------:R-:W-:Y:S02]  /*1790*/  LEA R66, P6, R22, c[0x0][0x168], 0x1 ;  /* 0x00005a0016427a11 */ /* 0x000fe400078c08ff */
[----:B------:R-:W-:Y:S02]  /*17a0*/  LEA R62, P1, R26, c[0x0][0x168], 0x1 ;  /* 0x00005a001a3e7a11 */ /* 0x000fe400078208ff */
[----:B------:R-:W-:Y:S02]  /*17b0*/  LEA.HI.X.SX32 R91, R28, c[0x0][0x164], 0x1, P2 ;  /* 0x000059001c5b7a11 */ /* 0x000fe400010f0eff */
[----:B------:R-:W-:Y:S02]  /*17c0*/  LEA.HI.X.SX32 R89, R18, c[0x0][0x16c], 0x1, P3 ;  /* 0x00005b0012597a11 */ /* 0x000fe400018f0eff */
[----:B------:R-:W-:Y:S02]  /*17d0*/  LEA.HI.X.SX32 R87, R19, c[0x0][0x16c], 0x1, P4 ;  /* 0x00005b0013577a11 */ /* 0x000fe400020f0eff */
[----:B------:R-:W-:-:S02]  /*17e0*/  LEA R68, P5, R20, c[0x0][0x168], 0x1 ;  /* 0x00005a0014447a11 */ /* 0x000fc400078a08ff */
[----:B------:R-:W-:Y:S02]  /*17f0*/  LEA R64, P0, R24, c[0x0][0x168], 0x1 ;  /* 0x00005a0018407a11 */ /* 0x000fe400078008ff */
[----:B------:R-:W-:Y:S02]  /*1800*/  LEA R60, P2, R21, c[0x0][0x168], 0x1 ;  /* 0x00005a00153c7a11 */ /* 0x000fe400078408ff */
[----:B------:R-:W-:Y:S02]  /*1810*/  LEA R40, P3, R23, c[0x0][0x168], 0x1 ;  /* 0x00005a0017287a11 */ /* 0x000fe400078608ff */
[----:B------:R-:W-:Y:S02]  /*1820*/  LEA R34, P4, R25, c[0x0][0x168], 0x1 ;  /* 0x00005a0019227a11 */ /* 0x000fe400078808ff */
[----:B------:R-:W-:Y:S02]  /*1830*/  LEA.HI.X.SX32 R67, R22, c[0x0][0x16c], 0x1, P6 ;  /* 0x00005b0016437a11 */ /* 0x000fe400030f0eff */
[----:B------:R-:W-:-:S02]  /*1840*/  LEA.HI.X.SX32 R63, R26, c[0x0][0x16c], 0x1, P1 ;  /* 0x00005b001a3f7a11 */ /* 0x000fc400008f0eff */
[C---:B------:R-:W-:Y:S02]  /*1850*/  LOP3.LUT R14, R7.reuse, 0x8, RZ, 0xfc, !PT ;  /* 0x00000008070e7812 */ /* 0x040fe400078efcff */
[C---:B------:R-:W-:Y:S02]  /*1860*/  LOP3.LUT R15, R7.reuse, 0x10, RZ, 0xfc, !PT ;  /* 0x00000010070f7812 */ /* 0x040fe400078efcff */
[C---:B------:R-:W-:Y:S01]  /*1870*/  LOP3.LUT R16, R7.reuse, 0x20, RZ, 0xfc, !PT ;  /* 0x0000002007107812 */ /* 0x040fe200078efcff */
[----:B------:R-:W-:Y:S01]  /*1880*/  IMAD R81, R14, c[0x0][0x188], RZ ;  /* 0x000062000e517a24 */ /* 0x000fe200078e02ff */
[----:B------:R-:W-:Y:S01]  /*1890*/  LOP3.LUT R17, R7, 0x28, RZ, 0xfc, !PT ;  /* 0x0000002807117812 */ /* 0x000fe200078efcff */
[----:B------:R-:W-:Y:S01]  /*18a0*/  IMAD R80, R15, c[0x0][0x188], RZ ;  /* 0x000062000f507a24 */ /* 0x000fe200078e02ff */
[----:B------:R-:W-:Y:S01]  /*18b0*/  LEA.HI.X.SX32 R69, R20, c[0x0][0x16c], 0x1, P5 ;  /* 0x00005b0014457a11 */ /* 0x000fe200028f0eff */
[----:B------:R-:W-:Y:S01]  /*18c0*/  IMAD R79, R16, c[0x0][0x188], RZ ;  /* 0x00006200104f7a24 */ /* 0x000fe200078e02ff */
[----:B------:R-:W-:Y:S01]  /*18d0*/  LEA R30, P6, R29, c[0x0][0x168], 0x1 ;  /* 0x00005a001d1e7a11 */ /* 0x000fe200078c08ff */
[----:B------:R-:W-:Y:S01]  /*18e0*/  IMAD R78, R17, c[0x0][0x188], RZ ;  /* 0x00006200114e7a24 */ /* 0x000fe200078e02ff */
[----:B------:R-:W-:-:S02]  /*18f0*/  LEA.HI.X.SX32 R65, R24, c[0x0][0x16c], 0x1, P0 ;  /* 0x00005b0018417a11 */ /* 0x000fc400000f0eff */
[----:B------:R-:W-:Y:S02]  /*1900*/  LEA R26, P1, R42, c[0x0][0x168], 0x1 ;  /* 0x00005a002a1a7a11 */ /* 0x000fe400078208ff */
[----:B------:R-:W-:Y:S02]  /*1910*/  LEA.HI.X.SX32 R61, R21, c[0x0][0x16c], 0x1, P2 ;  /* 0x00005b00153d7a11 */ /* 0x000fe400010f0eff */
[----:B------:R-:W-:Y:S02]  /*1920*/  LEA.HI.X.SX32 R41, R23, c[0x0][0x16c], 0x1, P3 ;  /* 0x00005b0017297a11 */ /* 0x000fe400018f0eff */
[----:B------:R-:W-:Y:S02]  /*1930*/  LEA.HI.X.SX32 R35, R25, c[0x0][0x16c], 0x1, P4 ;  /* 0x00005b0019237a11 */ /* 0x000fe400020f0eff */
[----:B------:R-:W-:Y:S02]  /*1940*/  LEA R32, P5, R36, c[0x0][0x168], 0x1 ;  /* 0x00005a0024207a11 */ /* 0x000fe400078a08ff */
[----:B------:R-:W-:-:S02]  /*1950*/  LEA R28, P0, R38, c[0x0][0x168], 0x1 ;  /* 0x00005a00261c7a11 */ /* 0x000fc400078008ff */
[----:B------:R-:W-:Y:S02]  /*1960*/  LEA R27, P2, R46, c[0x0][0x168], 0x1 ;  /* 0x00005a002e1b7a11 */ /* 0x000fe400078408ff */
[----:B------:R-:W-:Y:S02]  /*1970*/  LEA R43, P3, R44, c[0x0][0x168], 0x1 ;  /* 0x00005a002c2b7a11 */ /* 0x000fe400078608ff */
[----:B------:R-:W-:Y:S02]  /*1980*/  LEA R39, P4, R45, c[0x0][0x168], 0x1 ;  /* 0x00005a002d277a11 */ /* 0x000fe400078808ff */
[----:B------:R-:W-:Y:S02]  /*1990*/  LEA.HI.X.SX32 R31, R29, c[0x0][0x16c], 0x1, P6 ;  /* 0x00005b001d1f7a11 */ /* 0x000fe400030f0eff */
[----:B------:R-:W-:Y:S02]  /*19a0*/  LEA.HI.X.SX32 R37, R42, c[0x0][0x16c], 0x1, P1 ;  /* 0x00005b002a257a11 */ /* 0x000fe400008f0eff */
[----:B------:R-:W-:-:S02]  /*19b0*/  LOP3.LUT R82, R11, 0x40, RZ, 0x3c, !PT ;  /* 0x000000400b527812 */ /* 0x000fc400078e3cff */
[----:B------:R-:W-:Y:S02]  /*19c0*/  LOP3.LUT R83, R12, 0x40, RZ, 0x3c, !PT ;  /* 0x000000400c537812 */ /* 0x000fe400078e3cff */
[----:B------:R-:W-:Y:S02]  /*19d0*/  LEA.HI.X.SX32 R33, R36, c[0x0][0x16c], 0x1, P5 ;  /* 0x00005b0024217a11 */ /* 0x000fe400028f0eff */
[----:B------:R-:W-:Y:S02]  /*19e0*/  LEA.HI.X.SX32 R29, R38, c[0x0][0x16c], 0x1, P0 ;  /* 0x00005b00261d7a11 */ /* 0x000fe400000f0eff */
[----:B------:R-:W-:Y:S02]  /*19f0*/  LEA.HI.X.SX32 R46, R46, c[0x0][0x16c], 0x1, P2 ;  /* 0x00005b002e2e7a11 */ /* 0x000fe400010f0eff */
[----:B------:R-:W-:Y:S02]  /*1a00*/  LEA.HI.X.SX32 R44, R44, c[0x0][0x16c], 0x1, P3 ;  /* 0x00005b002c2c7a11 */ /* 0x000fe400018f0eff */
[----:B------:R-:W-:-:S02]  /*1a10*/  LEA.HI.X.SX32 R42, R45, c[0x0][0x16c], 0x1, P4 ;  /* 0x00005b002d2a7a11 */ /* 0x000fc400020f0eff */
.L_x_1:
[----:B------:R-:W-:Y:S02]  /*1a20*/  ISETP.GE.AND P1, PT, R14, UR4, PT ;  /* 0x000000040e007c0c */ /* 0x000fe4000bf26270 */
[----:B------:R-:W-:Y:S01]  /*1a30*/  ISETP.GE.AND P0, PT, R7, UR4, PT ;  /* 0x0000000407007c0c */ /* 0x000fe2000bf06270 */
[----:B------:R-:W-:Y:S01]  /*1a40*/  IMAD.WIDE R20, R81, 0x2, R90 ;  /* 0x0000000251147825 */ /* 0x000fe200078e025a */
[----:B------:R-:W-:-:S02]  /*1a50*/  PRMT R36, RZ, 0x7610, R36 ;  /* 0x00007610ff247816 */ /* 0x000fc40000000024 */
[----:B------:R-:W-:Y:S01]  /*1a60*/  PRMT R100, RZ, 0x7610, R100 ;  /* 0x00007610ff647816 */ /* 0x000fe20000000064 */
[----:B------:R-:W-:-:S06]  /*1a70*/  IMAD.WIDE R24, R74, 0x2, R90 ;  /* 0x000000024a187825 */ /* 0x000fcc00078e025a */
[----:B------:R0:W2:Y:S01]  /*1a80*/  @!P1 LDG.E.U16 R36, [R20.64] ;  /* 0x0000000614249981 */ /* 0x0000a2000c1e1500 */
[----:B------:R-:W-:-:S03]  /*1a90*/  ISETP.GE.AND P1, PT, R4, UR4, PT ;  /* 0x0000000404007c0c */ /* 0x000fc6000bf26270 */
[----:B------:R1:W3:Y:S01]  /*1aa0*/  @!P0 LDG.E.U16 R100, [R24.64] ;  /* 0x0000000618648981 */ /* 0x0002e2000c1e1500 */
[----:B------:R-:W-:Y:S01]  /*1ab0*/  ISETP.GE.AND P0, PT, R15, UR4, PT ;  /* 0x000000040f007c0c */ /* 0x000fe2000bf06270 */
[----:B------:R-:W-:Y:S01]  /*1ac0*/  IMAD.WIDE R18, R73, 0x2, R90 ;  /* 0x0000000249127825 */ /* 0x000fe200078e025a */
[----:B------:R-:W-:Y:S02]  /*1ad0*/  PRMT R98, RZ, 0x7610, R98 ;  /* 0x00007610ff627816 */ /* 0x000fe40000000062 */
[----:B------:R-:W-:Y:S01]  /*1ae0*/  PRMT R38, RZ, 0x7610, R38 ;  /* 0x00007610ff267816 */ /* 0x000fe20000000026 */
[----:B------:R-:W-:-:S04]  /*1af0*/  IMAD.WIDE R22, R80, 0x2, R90 ;  /* 0x0000000250167825 */ /* 0x000fc800078e025a */
[----:B------:R4:W5:Y:S01]  /*1b00*/  @!P1 LDG.E.U16 R98, [R18.64] ;  /* 0x0000000612629981 */ /* 0x000962000c1e1500 */
[----:B------:R-:W-:-:S03]  /*1b10*/  ISETP.GE.AND P1, PT, R17, UR4, PT ;  /* 0x0000000411007c0c */ /* 0x000fc6000bf26270 */
[----:B------:R4:W5:Y:S01]  /*1b20*/  @!P0 LDG.E.U16 R38, [R22.64] ;  /* 0x0000000616268981 */ /* 0x000962000c1e1500 */
[----:B------:R-:W-:Y:S01]  /*1b30*/  ISETP.GE.AND P0, PT, R16, UR4, PT ;  /* 0x0000000410007c0c */ /* 0x000fe2000bf06270 */
[----:B0-----:R-:W-:Y:S01]  /*1b40*/  IMAD.WIDE R20, R78, 0x2, R90 ;  /* 0x000000024e147825 */ /* 0x001fe200078e025a */
[----:B------:R-:W-:Y:S02]  /*1b50*/  PRMT R94, RZ, 0x7610, R94 ;  /* 0x00007610ff5e7816 */ /* 0x000fe4000000005e */
[----:B------:R-:W-:Y:S01]  /*1b60*/  PRMT R96, RZ, 0x7610, R96 ;  /* 0x00007610ff607816 */ /* 0x000fe20000000060 */
[----:B-1----:R-:W-:-:S04]  /*1b70*/  IMAD.WIDE R24, R79, 0x2, R90 ;  /* 0x000000024f187825 */ /* 0x002fc800078e025a */
[----:B------:R0:W5:Y:S04]  /*1b80*/  @!P1 LDG.E.U16 R94, [R20.64] ;  /* 0x00000006145e9981 */ /* 0x000168000c1e1500 */
[----:B------:R1:W5:Y:S01]  /*1b90*/  @!P0 LDG.E.U16 R96, [R24.64] ;  /* 0x0000000618608981 */ /* 0x000362000c1e1500 */
[----:B------:R-:W-:Y:S02]  /*1ba0*/  ISETP.GE.AND P0, PT, R70, UR4, PT ;  /* 0x0000000446007c0c */ /* 0x000fe4000bf06270 */
[----:B------:R-:W-:Y:S01]  /*1bb0*/  ISETP.GE.AND P1, PT, R5, UR4, PT ;  /* 0x0000000405007c0c */ /* 0x000fe2000bf26270 */
[----:B----4-:R-:W-:Y:S01]  /*1bc0*/  IMAD.WIDE R22, R77, 0x2, R90 ;  /* 0x000000024d167825 */ /* 0x010fe200078e025a */
[----:B------:R-:W-:Y:S02]  /*1bd0*/  PRMT R58, RZ, 0x7610, R58 ;  /* 0x00007610ff3a7816 */ /* 0x000fe4000000003a */
[----:B------:R-:W-:Y:S01]  /*1be0*/  PRMT R56, RZ, 0x7610, R56 ;  /* 0x00007610ff387816 */ /* 0x000fe20000000038 */
[----:B------:R-:W-:-:S06]  /*1bf0*/  IMAD.WIDE R18, R72, 0x2, R90 ;  /* 0x0000000248127825 */ /* 0x000fcc00078e025a */
[----:B------:R4:W5:Y:S04]  /*1c00*/  @!P0 LDG.E.U16 R58, [R22.64] ;  /* 0x00000006163a8981 */ /* 0x000968000c1e1500 */
[----:B------:R0:W5:Y:S04]  /*1c10*/  @!P1 LDG.E.U16 R56, [R18.64] ;  /* 0x0000000612389981 */ /* 0x000168000c1e1500 */
[----:B------:R-:W-:Y:S01]  /*1c20*/  BAR.SYNC.DEFER_BLOCKING 0x0 ;  /* 0x0000000000007b1d */ /* 0x000fe20000010000 */
[----:B------:R-:W-:Y:S01]  /*1c30*/  ISETP.GE.AND P0, PT, R6, UR4, PT ;  /* 0x0000000406007c0c */ /* 0x000fe2000bf06270 */
[----:B0-----:R-:W-:-:S02]  /*1c40*/  IMAD.MOV.U32 R18, RZ, RZ, R39 ;  /* 0x000000ffff127224 */ /* 0x001fc400078e0027 */
[--C-:B------:R-:W-:Y:S01]  /*1c50*/  IMAD.MOV.U32 R19, RZ, RZ, R42.reuse ;  /* 0x000000ffff137224 */ /* 0x100fe200078e002a */
[----:B------:R-:W-:-:S03]  /*1c60*/  PRMT R42, RZ, 0x7610, R42 ;  /* 0x00007610ff2a7816 */ /* 0x000fc6000000002a */
[----:B------:R-:W-:Y:S01]  /*1c70*/  IMAD.WIDE R20, R71, 0x2, R18 ;  /* 0x0000000247147825 */ /* 0x000fe200078e0212 */
[----:B------:R-:W-:-:S05]  /*1c80*/  PRMT R45, RZ, 0x7610, R45 ;  /* 0x00007610ff2d7816 */ /* 0x000fca000000002d */
[----:B------:R0:W5:Y:S02]  /*1c90*/  @!P0 LDG.E.U16 R42, [R20.64] ;  /* 0x00000006142a8981 */ /* 0x000164000c1e1500 */
[----:B0-----:R-:W-:Y:S02]  /*1ca0*/  IMAD.MOV.U32 R20, RZ, RZ, R43 ;  /* 0x000000ffff147224 */ /* 0x001fe400078e002b */
[----:B------:R-:W-:-:S04]  /*1cb0*/  IMAD.MOV.U32 R21, RZ, RZ, R44 ;  /* 0x000000ffff157224 */ /* 0x000fc800078e002c */
[----:B----4-:R-:W-:Y:S01]  /*1cc0*/  IMAD.WIDE R22, R71, 0x2, R20 ;  /* 0x0000000247167825 */ /* 0x010fe200078e0214 */
[----:B------:R-:W-:-:S04]  /*1cd0*/  PRMT R44, RZ, 0x7610, R44 ;  /* 0x00007610ff2c7816 */ /* 0x000fc8000000002c */
[----:B------:R0:W4:Y:S02]  /*1ce0*/  @!P0 LDG.E.U16 R45, [R22.64] ;  /* 0x00000006162d8981 */ /* 0x000124000c1e1500 */
[----:B0-----:R-:W-:Y:S02]  /*1cf0*/  IMAD.MOV.U32 R22, RZ, RZ, R27 ;  /* 0x000000ffff167224 */ /* 0x001fe400078e001b */
[----:B------:R-:W-:-:S04]  /*1d00*/  IMAD.MOV.U32 R23, RZ, RZ, R46 ;  /* 0x000000ffff177224 */ /* 0x000fc800078e002e */
[----:B-1----:R-:W-:Y:S01]  /*1d10*/  IMAD.WIDE R24, R71, 0x2, R22 ;  /* 0x0000000247187825 */ /* 0x002fe200078e0216 */
[----:B------:R-:W-:-:S04]  /*1d20*/  PRMT R47, RZ, 0x7610, R47 ;  /* 0x00007610ff2f7816 */ /* 0x000fc8000000002f */
[----:B------:R0:W4:Y:S02]  /*1d30*/  @!P0 LDG.E.U16 R44, [R24.64] ;  /* 0x00000006182c8981 */ /* 0x000124000c1e1500 */
[----:B0-----:R-:W-:Y:S02]  /*1d40*/  IMAD.MOV.U32 R24, RZ, RZ, R26 ;  /* 0x000000ffff187224 */ /* 0x001fe400078e001a */
[----:B------:R-:W-:-:S04]  /*1d50*/  IMAD.MOV.U32 R25, RZ, RZ, R37 ;  /* 0x000000ffff197224 */ /* 0x000fc800078e0025 */
[----:B------:R-:W-:Y:S01]  /*1d60*/  IMAD.WIDE R26, R71, 0x2, R24 ;  /* 0x00000002471a7825 */ /* 0x000fe200078e0218 */
        /* <DEDUP_REMOVED lines=19> */
[----:B------:R-:W-:-:S05]  /*1ea0*/  IMAD.WIDE R34, R71, 0x2, R32 ;  /* 0x0000000247227825 */ /* 0x000fca00078e0220 */
[----:B------:R0:W4:Y:S01]  /*1eb0*/  @!P0 LDG.E.U16 R93, [R34.64] ;  /* 0x00000006225d8981 */ /* 0x000122000c1e1500 */
[----:B------:R-:W-:Y:S01]  /*1ec0*/  PRMT R95, RZ, 0x7610, R95 ;  /* 0x00007610ff5f7816 */ /* 0x000fe2000000005f */
[----:B0-----:R-:W-:Y:S02]  /*1ed0*/  IMAD.MOV.U32 R34, RZ, RZ, R40 ;  /* 0x000000ffff227224 */ /* 0x001fe400078e0028 */
[----:B------:R-:W-:Y:S01]  /*1ee0*/  IMAD.MOV.U32 R35, RZ, RZ, R41 ;  /* 0x000000ffff237224 */ /* 0x000fe200078e0029 */
[----:B------:R-:W-:Y:S01]  /*1ef0*/  PRMT R97, RZ, 0x7610, R97 ;  /* 0x00007610ff617816 */ /* 0x000fe20000000061 */
[C---:B------:R-:W-:Y:S01]  /*1f00*/  IMAD.WIDE R40, R71.reuse, 0x2, R62 ;  /* 0x0000000247287825 */ /* 0x040fe200078e023e */
[----:B------:R-:W-:Y:S02]  /*1f10*/  PRMT R99, RZ, 0x7610, R99 ;  /* 0x00007610ff637816 */ /* 0x000fe40000000063 */
[----:B------:R-:W-:Y:S01]  /*1f20*/  PRMT R101, RZ, 0x7610, R101 ;  /* 0x00007610ff657816 */ /* 0x000fe20000000065 */
[----:B--2---:R0:W-:Y:S04]  /*1f30*/  STS.U16 [R11+0x2200], R36 ;  /* 0x002200240b007388 */ /* 0x0041e80000000400 */
[----:B---3--:R1:W-:Y:S01]  /*1f40*/  STS.U16 [R11+0x2000], R100 ;  /* 0x002000640b007388 */ /* 0x0083e20000000400 */
[----:B0-----:R-:W-:Y:S01]  /*1f50*/  IMAD.WIDE R36, R71, 0x2, R34 ;  /* 0x0000000247247825 */ /* 0x001fe200078e0222 */
[----:B-1----:R-:W-:-:S02]  /*1f60*/  PRMT R100, RZ, 0x7610, R100 ;  /* 0x00007610ff647816 */ /* 0x002fc40000000064 */
[----:B-----5:R0:W-:Y:S04]  /*1f70*/  STS.U16 [R11+0x2400], R38 ;  /* 0x002400260b007388 */ /* 0x0201e80000000400 */
[----:B------:R1:W-:Y:S04]  /*1f80*/  STS.U16 [R11+0x2600], R98 ;  /* 0x002600620b007388 */ /* 0x0003e80000000400 */
[----:B------:R2:W3:Y:S01]  /*1f90*/  @!P0 LDG.E.U16 R100, [R36.64] ;  /* 0x0000000624648981 */ /* 0x0004e2000c1e1500 */
[----:B0-----:R-:W-:-:S03]  /*1fa0*/  IMAD.WIDE R38, R71, 0x2, R60 ;  /* 0x0000000247267825 */ /* 0x001fc600078e023c */
[----:B------:R0:W-:Y:S01]  /*1fb0*/  STS.U16 [R11+0x2a00], R94 ;  /* 0x002a005e0b007388 */ /* 0x0001e20000000400 */
[----:B-1----:R-:W-:-:S03]  /*1fc0*/  PRMT R98, RZ, 0x7610, R98 ;  /* 0x00007610ff627816 */ /* 0x002fc60000000062 */
[----:B------:R1:W5:Y:S01]  /*1fd0*/  @!P0 LDG.E.U16 R95, [R38.64] ;  /* 0x00000006265f8981 */ /* 0x000362000c1e1500 */
[----:B--2---:R-:W-:-:S03]  /*1fe0*/  IMAD.WIDE R36, R71, 0x2, R64 ;  /* 0x0000000247247825 */ /* 0x004fc600078e0240 */
[----:B------:R2:W-:Y:S01]  /*1ff0*/  STS.U16 [R11+0x2800], R96 ;  /* 0x002800600b007388 */ /* 0x0005e20000000400 */
[----:B0-----:R-:W-:-:S03]  /*2000*/  PRMT R94, RZ, 0x7610, R94 ;  /* 0x00007610ff5e7816 */ /* 0x001fc6000000005e */
[----:B------:R0:W5:Y:S01]  /*2010*/  @!P0 LDG.E.U16 R97, [R36.64] ;  /* 0x0000000624618981 */ /* 0x000162000c1e1500 */
[----:B-1----:R-:W-:-:S03]  /*2020*/  IMAD.WIDE R38, R71, 0x2, R66 ;  /* 0x0000000247267825 */ /* 0x002fc600078e0242 */
[----:B------:R1:W5:Y:S01]  /*2030*/  @!P0 LDG.E.U16 R98, [R40.64] ;  /* 0x0000000628628981 */ /* 0x000362000c1e1500 */
[----:B--2---:R-:W-:-:S03]  /*2040*/  PRMT R96, RZ, 0x7610, R96 ;  /* 0x00007610ff607816 */ /* 0x004fc60000000060 */
[----:B------:R2:W5:Y:S01]  /*2050*/  @!P0 LDG.E.U16 R94, [R38.64] ;  /* 0x00000006265e8981 */ /* 0x000562000c1e1500 */
[----:B0-----:R-:W-:-:S04]  /*2060*/  IMAD.WIDE R36, R71, 0x2, R86 ;  /* 0x0000000247247825 */ /* 0x001fc800078e0256 */
[C---:B-1----:R-:W-:Y:S01]  /*2070*/  IMAD.WIDE R40, R71.reuse, 0x2, R68 ;  /* 0x0000000247287825 */ /* 0x042fe200078e0244 */
[----:B------:R-:W5:Y:S03]  /*2080*/  @!P0 LDG.E.U16 R96, [R36.64] ;  /* 0x0000000624608981 */ /* 0x000f66000c1e1500 */
[----:B--2---:R-:W-:Y:S01]  /*2090*/  IMAD.WIDE R38, R71, 0x2, R88 ;  /* 0x0000000247267825 */ /* 0x004fe200078e0258 */
[----:B------:R-:W2:Y:S04]  /*20a0*/  @!P0 LDG.E.U16 R99, [R40.64] ;  /* 0x0000000628638981 */ /* 0x000ea8000c1e1500 */
[----:B------:R-:W2:Y:S04]  /*20b0*/  @!P0 LDG.E.U16 R101, [R38.64] ;  /* 0x0000000626658981 */ /* 0x000ea8000c1e1500 */
[----:B------:R-:W-:Y:S04]  /*20c0*/  STS.U16 [R11+0x2c00], R58 ;  /* 0x002c003a0b007388 */ /* 0x000fe80000000400 */
[----:B------:R-:W-:Y:S04]  /*20d0*/  STS.U16 [R11+0x2e00], R56 ;  /* 0x002e00380b007388 */ /* 0x000fe80000000400 */
[----:B------:R-:W-:Y:S04]  /*20e0*/  STS.U16 [R11], R42 ;  /* 0x0000002a0b007388 */ /* 0x000fe80000000400 */
[----:B----4-:R-:W-:Y:S04]  /*20f0*/  STS.U16 [R11+0x400], R44 ;  /* 0x0004002c0b007388 */ /* 0x010fe80000000400 */
[----:B------:R-:W-:Y:S04]  /*2100*/  STS.U16 [R11+0x800], R46 ;  /* 0x0008002e0b007388 */ /* 0x000fe80000000400 */
[----:B------:R-:W-:Y:S04]  /*2110*/  STS.U16 [R11+0xc00], R92 ;  /* 0x000c005c0b007388 */ /* 0x000fe80000000400 */
[----:B---3--:R-:W-:Y:S04]  /*2120*/  STS.U16 [R11+0x1000], R100 ;  /* 0x001000640b007388 */ /* 0x008fe80000000400 */
[----:B-----5:R-:W-:Y:S04]  /*2130*/  STS.U16 [R11+0x1400], R98 ;  /* 0x001400620b007388 */ /* 0x020fe80000000400 */
[----:B------:R-:W-:Y:S04]  /*2140*/  STS.U16 [R11+0x1800], R94 ;  /* 0x0018005e0b007388 */ /* 0x000fe80000000400 */
[----:B------:R-:W-:Y:S04]  /*2150*/  STS.U16 [R11+0x1c00], R96 ;  /* 0x001c00600b007388 */ /* 0x000fe80000000400 */
[----:B------:R-:W-:Y:S04]  /*2160*/  STS.U16 [R82+0x200], R45 ;  /* 0x0002002d52007388 */ /* 0x000fe80000000400 */
[----:B------:R-:W-:Y:S04]  /*2170*/  STS.U16 [R82+0x600], R47 ;  /* 0x0006002f52007388 */ /* 0x000fe80000000400 */
[----:B------:R-:W-:Y:S04]  /*2180*/  STS.U16 [R82+0xa00], R85 ;  /* 0x000a005552007388 */ /* 0x000fe80000000400 */
[----:B------:R-:W-:Y:S04]  /*2190*/  STS.U16 [R82+0xe00], R93 ;  /* 0x000e005d52007388 */ /* 0x000fe80000000400 */
[----:B------:R-:W-:Y:S04]  /*21a0*/  STS.U16 [R82+0x1200], R95 ;  /* 0x0012005f52007388 */ /* 0x000fe80000000400 */
[----:B------:R-:W-:Y:S04]  /*21b0*/  STS.U16 [R82+0x1600], R97 ;  /* 0x0016006152007388 */ /* 0x000fe80000000400 */
[----:B--2---:R-:W-:Y:S04]  /*21c0*/  STS.U16 [R82+0x1a00], R99 ;  /* 0x001a006352007388 */ /* 0x004fe80000000400 */
[----:B------:R-:W-:Y:S04]  /*21d0*/  STS.U16 [R82+0x1e00], R101 ;  /* 0x001e006552007388 */ /* 0x000fe80000000400 */
[----:B------:R-:W-:Y:S06]  /*21e0*/  BAR.SYNC.DEFER_BLOCKING 0x0 ;  /* 0x0000000000007b1d */ /* 0x000fec0000010000 */
[----:B------:R-:W-:Y:S04]  /*21f0*/  LDSM.16.MT88.4 R56, [R13+0x2000] ;  /* 0x002000000d38783b */ /* 0x000fe80000004200 */
[----:B------:R-:W0:Y:S04]  /*2200*/  LDSM.16.M88.4 R40, [R12] ;  /* 0x000000000c28783b */ /* 0x000e280000000200 */
[----:B------:R-:W1:Y:S04]  /*2210*/  LDSM.16.M88.4 R36, [R12+0x1000] ;  /* 0x001000000c24783b */ /* 0x000e680000000200 */
[----:B------:R-:W2:Y:S01]  /*2220*/  LDSM.16.MT88.4 R44, [R13+0x2400] ;  /* 0x002400000d2c783b */ /* 0x000ea20000004200 */
[C---:B0-----:R-:W-:Y:S08]  /*2230*/  HMMA.16816.F32.BF16 R48, R56.reuse, R40, R48 ;  /* 0x000000283830723c */ /* 0x041ff00000041830 */
[----:B-1----:R-:W-:Y:S11]  /*2240*/  HMMA.16816.F32.BF16 R52, R56, R36, R52 ;  /* 0x000000243834723c */ /* 0x002ff60000041834 */
[----:B------:R-:W-:Y:S05]  /*2250*/  @!UPT UIADD3 URZ, URZ, URZ, URZ ;  /* 0x0000003f3f3ff290 */ /* 0x000fea000fffe03f */
[C---:B--2---:R-:W-:Y:S01]  /*2260*/  HMMA.16816.F32.BF16 R56, R44.reuse, R42, R48 ;  /* 0x0000002a2c38723c */ /* 0x044fe20000041830 */
[----:B------:R-:W-:Y:S04]  /*2270*/  LDSM.16.MT88.4 R40, [R13+0x2800] ;  /* 0x002800000d28783b */ /* 0x000fe80000004200 */
[----:B------:R-:W0:Y:S03]  /*2280*/  LDSM.16.M88.4 R48, [R83] ;  /* 0x000000005330783b */ /* 0x000e260000000200 */
[----:B------:R-:W-:Y:S01]  /*2290*/  HMMA.16816.F32.BF16 R36, R44, R38, R52 ;  /* 0x000000262c24723c */ /* 0x000fe20000041834 */
[----:B------:R-:W1:Y:S04]  /*22a0*/  LDSM.16.M88.4 R52, [R83+0x1000] ;  /* 0x001000005334783b */ /* 0x000e680000000200 */
[----:B------:R-:W2:Y:S01]  /*22b0*/  LDSM.16.MT88.4 R44, [R13+0x2c00] ;  /* 0x002c00000d2c783b */ /* 0x000ea20000004200 */
[----:B------:R-:W-:-:S04]  /*22c0*/  IADD3 R84, R84, -0x1, RZ ;  /* 0xffffffff54547810 */ /* 0x000fc80007ffe0ff */
[----:B------:R-:W-:Y:S01]  /*22d0*/  ISETP.NE.U32.AND P0, PT, R84, RZ, PT ;  /* 0x000000ff5400720c */ /* 0x000fe20003f05070 */
[----:B------:R-:W-:-:S04]  /*22e0*/  IMAD.WIDE R34, R75, 0x2, R34 ;  /* 0x000000024b227825 */ /* 0x000fc800078e0222 */
[C---:B------:R-:W-:Y:S01]  /*22f0*/  IMAD.WIDE R32, R75.reuse, 0x2, R32 ;  /* 0x000000024b207825 */ /* 0x040fe200078e0220 */
[C---:B0-----:R-:W-:Y:S08]  /*2300*/  HMMA.16816.F32.BF16 R56, R40.reuse, R48, R56 ;  /* 0x000000302838723c */ /* 0x041ff00000041838 */
[----:B-1----:R-:W-:Y:S01]  /*2310*/  HMMA.16816.F32.BF16 R36, R40, R52, R36 ;  /* 0x000000342824723c */ /* 0x002fe20000041824 */
[----:B------:R-:W-:Y:S01]  /*2320*/  IMAD.WIDE R30, R75, 0x2, R30 ;  /* 0x000000024b1e7825 */ /* 0x000fe200078e021e */
[----:B------:R-:W-:-:S03]  /*2330*/  UIADD3 UR4, UR4, -0x40, URZ ;  /* 0xffffffc004047890 */ /* 0x000fc6000fffe03f */
[----:B------:R-:W-:-:S04]  /*2340*/  IMAD.WIDE R28, R75, 0x2, R28 ;  /* 0x000000024b1c7825 */ /* 0x000fc800078e021c */
[----:B------:R-:W-:Y:S02]  /*2350*/  IMAD.MOV.U32 R40, RZ, RZ, R34 ;  /* 0x000000ffff287224 */ /* 0x000fe400078e0022 */
[----:B------:R-:W-:Y:S02]  /*2360*/  IMAD.MOV.U32 R41, RZ, RZ, R35 ;  /* 0x000000ffff297224 */ /* 0x000fe400078e0023 */
[----:B------:R-:W-:-:S03]  /*2370*/  IMAD.WIDE R26, R75, 0x2, R26 ;  /* 0x000000024b1a7825 */ /* 0x000fc600078e021a */
[----:B--2---:R-:W-:Y:S01]  /*2380*/  HMMA.16816.F32.BF16 R48, R44, R50, R56 ;  /* 0x000000322c30723c */ /* 0x004fe20000041838 */
[----:B------:R-:W-:Y:S02]  /*2390*/  IMAD.MOV.U32 R34, RZ, RZ, R32 ;  /* 0x000000ffff227224 */ /* 0x000fe400078e0020 */
[----:B------:R-:W-:Y:S02]  /*23a0*/  IMAD.MOV.U32 R35, RZ, RZ, R33 ;  /* 0x000000ffff237224 */ /* 0x000fe400078e0021 */
[----:B------:R-:W-:-:S03]  /*23b0*/  IMAD.WIDE R24, R75, 0x2, R24 ;  /* 0x000000024b187825 */ /* 0x000fc600078e0218 */
[----:B------:R-:W-:Y:S01]  /*23c0*/  HMMA.16816.F32.BF16 R52, R44, R54, R36 ;  /* 0x000000362c34723c */ /* 0x000fe20000041824 */
[----:B------:R-:W-:-:S04]  /*23d0*/  IMAD.WIDE R22, R75, 0x2, R22 ;  /* 0x000000024b167825 */ /* 0x000fc800078e0216 */
[----:B------:R-:W-:-:S04]  /*23e0*/  IMAD.WIDE R20, R75, 0x2, R20 ;  /* 0x000000024b147825 */ /* 0x000fc800078e0214 */
[----:B------:R-:W-:-:S04]  /*23f0*/  IMAD.WIDE R18, R75, 0x2, R18 ;  /* 0x000000024b127825 */ /* 0x000fc800078e0212 */
[----:B------:R-:W-:Y:S02]  /*2400*/  IMAD.MOV.U32 R32, RZ, RZ, R30 ;  /* 0x000000ffff207224 */ /* 0x000fe400078e001e */
[----:B------:R-:W-:Y:S02]  /*2410*/  IMAD.MOV.U32 R33, RZ, RZ, R31 ;  /* 0x000000ffff217224 */ /* 0x000fe400078e001f */
[----:B------:R-:W-:Y:S02]  /*2420*/  IMAD.MOV.U32 R30, RZ, RZ, R28 ;  /* 0x000000ffff1e7224 */ /* 0x000fe400078e001c */
[----:B------:R-:W-:Y:S02]  /*2430*/  IMAD.MOV.U32 R31, RZ, RZ, R29 ;  /* 0x000000ffff1f7224 */ /* 0x000fe400078e001d */
[----:B------:R-:W-:Y:S02]  /*2440*/  IMAD.MOV.U32 R28, RZ, RZ, R26 ;  /* 0x000000ffff1c7224 */ /* 0x000fe400078e001a */
[----:B------:R-:W-:-:S02]  /*2450*/  IMAD.MOV.U32 R29, RZ, RZ, R27 ;  /* 0x000000ffff1d7224 */ /* 0x000fc400078e001b */
[----:B------:R-:W-:-:S04]  /*2460*/  IMAD.WIDE R88, R75, 0x2, R88 ;  /* 0x000000024b587825 */ /* 0x000fc800078e0258 */
[----:B------:R-:W-:-:S04]  /*2470*/  IMAD.WIDE R86, R75, 0x2, R86 ;  /* 0x000000024b567825 */ /* 0x000fc800078e0256 */
[----:B------:R-:W-:-:S04]  /*2480*/  IMAD.WIDE R68, R75, 0x2, R68 ;  /* 0x000000024b447825 */ /* 0x000fc800078e0244 */
[----:B------:R-:W-:-:S04]  /*2490*/  IMAD.WIDE R66, R75, 0x2, R66 ;  /* 0x000000024b427825 */ /* 0x000fc800078e0242 */
[----:B------:R-:W-:-:S04]  /*24a0*/  IMAD.WIDE R64, R75, 0x2, R64 ;  /* 0x000000024b407825 */ /* 0x000fc800078e0240 */
[----:B------:R-:W-:-:S04]  /*24b0*/  IMAD.WIDE R62, R75, 0x2, R62 ;  /* 0x000000024b3e7825 */ /* 0x000fc800078e023e */
[----:B------:R-:W-:-:S04]  /*24c0*/  IMAD.WIDE R60, R75, 0x2, R60 ;  /* 0x000000024b3c7825 */ /* 0x000fc800078e023c */
[----:B------:R-:W-:Y:S02]  /*24d0*/  IMAD.MOV.U32 R26, RZ, RZ, R24 ;  /* 0x000000ffff1a7224 */ /* 0x000fe400078e0018 */
[----:B------:R-:W-:Y:S02]  /*24e0*/  IMAD.MOV.U32 R37, RZ, RZ, R25 ;  /* 0x000000ffff257224 */ /* 0x000fe400078e0019 */
[----:B------:R-:W-:Y:S02]  /*24f0*/  IMAD.MOV.U32 R27, RZ, RZ, R22 ;  /* 0x000000ffff1b7224 */ /* 0x000fe400078e0016 */
[----:B------:R-:W-:Y:S02]  /*2500*/  IMAD.MOV.U32 R46, RZ, RZ, R23 ;  /* 0x000000ffff2e7224 */ /* 0x000fe400078e0017 */
[----:B------:R-:W-:-:S04]  /*2510*/  IMAD.WIDE R90, R76, 0x2, R90 ;  /* 0x000000024c5a7825 */ /* 0x000fc800078e025a */
[----:B------:R-:W-:Y:S02]  /*2520*/  IMAD.MOV.U32 R43, RZ, RZ, R20 ;  /* 0x000000ffff2b7224 */ /* 0x000fe400078e0014 */
[----:B------:R-:W-:Y:S02]  /*2530*/  IMAD.MOV.U32 R44, RZ, RZ, R21 ;  /* 0x000000ffff2c7224 */ /* 0x000fe400078e0015 */
[----:B------:R-:W-:Y:S02]  /*2540*/  IMAD.MOV.U32 R39, RZ, RZ, R18 ;  /* 0x000000ffff277224 */ /* 0x000fe400078e0012 */
[----:B------:R-:W-:Y:S01]  /*2550*/  IMAD.MOV.U32 R42, RZ, RZ, R19 ;  /* 0x000000ffff2a7224 */ /* 0x000fe200078e0013 */
[----:B------:R-:W-:Y:S05]  /*2560*/  @P0 BRA `(.L_x_1) ;  /* 0xfffff4b000000947 */ /* 0x000fea000383ffff */
[----:B------:R-:W-:Y:S02]  /*2570*/  F2FP.BF16.PACK_AB R51, R55, R51 ;  /* 0x000000333733723e */ /* 0x000fe400000010ff */
[----:B------:R-:W-:Y:S02]  /*2580*/  F2FP.BF16.PACK_AB R50, R54, R50 ;  /* 0x000000323632723e */ /* 0x000fe400000010ff */
[----:B------:R-:W-:-:S02]  /*2590*/  F2FP.BF16.PACK_AB R49, R53, R49 ;  /* 0x000000313531723e */ /* 0x000fc400000010ff */
[----:B------:R-:W-:Y:S02]  /*25a0*/  F2FP.BF16.PACK_AB R48, R52, R48 ;  /* 0x000000303430723e */ /* 0x000fe400000010ff */
.L_x_0:
[----:B------:R-:W-:Y:S01]  /*25b0*/  SHF.R.S32.HI R11, RZ, 0x7, R0 ;  /* 0x00000007ff0b7819 */ /* 0x000fe20000011400 */
[----:B------:R-:W-:Y:S01]  /*25c0*/  BAR.SYNC.DEFER_BLOCKING 0x0 ;  /* 0x0000000000007b1d */ /* 0x000fe20000010000 */
[----:B------:R-:W-:Y:S01]  /*25d0*/  LOP3.LUT R8, R8, 0x60, RZ, 0xc0, !PT ;  /* 0x0000006008087812 */ /* 0x000fe200078ec0ff */
[----:B------:R-:W-:Y:S01]  /*25e0*/  IMAD.SHL.U32 R12, R0, 0x80, RZ ;  /* 0x00000080000c7824 */ /* 0x000fe200078e00ff */
[----:B------:R-:W-:Y:S02]  /*25f0*/  SGXT R11, R11, 0x1 ;  /* 0x000000010b0b781a */ /* 0x000fe40000000200 */
[----:B------:R-:W-:Y:S02]  /*2600*/  LOP3.LUT R8, R8, 0x300, R9, 0xf8, !PT ;  /* 0x0000030008087812 */ /* 0x000fe400078ef809 */
[----:B------:R-:W-:Y:S02]  /*2610*/  LOP3.LUT R11, R11, 0x840, RZ, 0xc0, !PT ;  /* 0x000008400b0b7812 */ /* 0x000fe400078ec0ff */
[----:B------:R-:W-:-:S02]  /*2620*/  LOP3.LUT R9, R12, 0xc00, RZ, 0xc0, !PT ;  /* 0x00000c000c097812 */ /* 0x000fc400078ec0ff */
[----:B------:R-:W-:Y:S02]  /*2630*/  LOP3.LUT R11, R11, 0x1c, R0, 0xf8, !PT ;  /* 0x0000001c0b0b7812 */ /* 0x000fe400078ef800 */
[----:B------:R-:W-:Y:S01]  /*2640*/  SHF.R.U32.HI R3, RZ, 0x1, R3 ;  /* 0x00000001ff037819 */ /* 0x000fe20000011603 */
[----:B------:R-:W-:Y:S01]  /*2650*/  IMAD R0, R6, 0x4, R9 ;  /* 0x0000000406007824 */ /* 0x000fe200078e0209 */
[----:B------:R-:W-:Y:S01]  /*2660*/  LOP3.LUT R11, R11, R8, RZ, 0x3c, !PT ;  /* 0x000000080b0b7212 */ /* 0x000fe200078e3cff */
[----:B------:R-:W-:Y:S01]  /*2670*/  IMAD.IADD R8, R10, 0x1, R4 ;  /* 0x000000010a087824 */ /* 0x000fe200078e0204 */
[----:B------:R-:W-:Y:S02]  /*2680*/  ISETP.GE.AND P0, PT, R2, c[0x0][0x178], PT ;  /* 0x00005e0002007a0c */ /* 0x000fe40003f06270 */
[----:B------:R-:W-:Y:S02]  /*2690*/  LOP3.LUT R6, R11, 0x20, RZ, 0x3c, !PT ;  /* 0x000000200b067812 */ /* 0x000fe400078e3cff */
[----:B------:R-:W-:Y:S01]  /*26a0*/  LOP3.LUT R12, R0, R3, RZ, 0x3c, !PT ;  /* 0x00000003000c7212 */ /* 0x000fe200078e3cff */
[C---:B------:R-:W-:Y:S01]  /*26b0*/  IMAD.IADD R0, R10.reuse, 0x1, R5 ;  /* 0x000000010a007824 */ /* 0x040fe200078e0205 */
[----:B------:R-:W-:Y:S01]  /*26c0*/  LOP3.LUT R3, R10, R7, RZ, 0xfc, !PT ;  /* 0x000000070a037212 */ /* 0x000fe200078efcff */
[----:B------:R-:W-:Y:S01]  /*26d0*/  STS [R11], R48 ;  /* 0x000000300b007388 */ /* 0x000fe20000000800 */
[----:B------:R-:W-:Y:S01]  /*26e0*/  IMAD R5, R2, c[0x0][0x194], RZ ;  /* 0x0000650002057a24 */ /* 0x000fe200078e02ff */
[----:B------:R-:W-:Y:S01]  /*26f0*/  LOP3.LUT R2, R10, 0x8, R7, 0xfe, !PT ;  /* 0x000000080a027812 */ /* 0x000fe200078efe07 */
[----:B------:R-:W-:Y:S01]  /*2700*/  IMAD R15, R0, c[0x0][0x198], RZ ;  /* 0x00006600000f7a24 */ /* 0x000fe200078e02ff */
[----:B------:R-:W-:Y:S01]  /*2710*/  STS [R11+0x80], R49 ;  /* 0x000080310b007388 */ /* 0x000fe20000000800 */
[C---:B------:R-:W-:Y:S01]  /*2720*/  ISETP.LT.AND P1, PT, R3.reuse, c[0x0][0x17c], !P0 ;  /* 0x00005f0003007a0c */ /* 0x040fe20004721270 */
[----:B------:R-:W-:Y:S01]  /*2730*/  IMAD R3, R3, c[0x0][0x198], RZ ;  /* 0x0000660003037a24 */ /* 0x000fe200078e02ff */
[----:B------:R-:W-:Y:S01]  /*2740*/  LEA R16, P2, R5, c[0x0][0x170], 0x1 ;  /* 0x00005c0005107a11 */ /* 0x000fe200078408ff */
[----:B------:R-:W-:Y:S01]  /*2750*/  STS [R6+0x400], R50 ;  /* 0x0004003206007388 */ /* 0x000fe20000000800 */
[----:B------:R-:W-:-:S02]  /*2760*/  ISETP.LT.AND P4, PT, R2, c[0x0][0x17c], !P0 ;  /* 0x00005f0002007a0c */ /* 0x000fc40004781270 */
[----:B------:R-:W-:Y:S01]  /*2770*/  LEA.HI.X.SX32 R18, R5, c[0x0][0x174], 0x1, P2 ;  /* 0x00005d0005127a11 */ /* 0x000fe200010f0eff */
[----:B------:R0:W-:Y:S01]  /*2780*/  STS [R6+0x480], R51 ;  /* 0x0004803306007388 */ /* 0x0001e20000000800 */
[C-C-:B------:R-:W-:Y:S02]  /*2790*/  LOP3.LUT R13, R10.reuse, 0x30, R7.reuse, 0xfe, !PT ;  /* 0x000000300a0d7812 */ /* 0x140fe400078efe07 */
[----:B------:R-:W-:Y:S01]  /*27a0*/  LOP3.LUT R9, R10, 0x28, R7, 0xfe, !PT ;  /* 0x000000280a097812 */ /* 0x000fe200078efe07 */
[----:B------:R-:W-:Y:S02]  /*27b0*/  BAR.SYNC.DEFER_BLOCKING 0x0 ;  /* 0x0000000000007b1d */ /* 0x000fe40000010000 */
[----:B------:R-:W-:Y:S02]  /*27c0*/  IMAD R14, R13, c[0x0][0x198], RZ ;  /* 0x000066000d0e7a24 */ /* 0x000fe400078e02ff */
[----:B0-----:R-:W-:Y:S01]  /*27d0*/  IMAD R6, R2, c[0x0][0x198], RZ ;  /* 0x0000660002067a24 */ /* 0x001fe200078e02ff */
[----:B------:R-:W-:-:S04]  /*27e0*/  LEA R2, P2, R3, R16, 0x1 ;  /* 0x0000001003027211 */ /* 0x000fc800078408ff */
[C---:B------:R-:W-:Y:S02]  /*27f0*/  LEA R4, P3, R6.reuse, R16, 0x1 ;  /* 0x0000001006047211 */ /* 0x040fe400078608ff */
[-C--:B------:R-:W-:Y:S02]  /*2800*/  LEA.HI.X.SX32 R3, R3, R18.reuse, 0x1, P2 ;  /* 0x0000001203037211 */ /* 0x080fe400010f0eff */
[----:B------:R-:W-:Y:S02]  /*2810*/  LEA.HI.X.SX32 R5, R6, R18, 0x1, P3 ;  /* 0x0000001206057211 */ /* 0x000fe400018f0eff */
[C-C-:B------:R-:W-:Y:S02]  /*2820*/  LOP3.LUT R6, R10.reuse, 0x20, R7.reuse, 0xfe, !PT ;  /* 0x000000200a067812 */ /* 0x140fe400078efe07 */
[----:B------:R-:W-:Y:S01]  /*2830*/  LOP3.LUT R7, R10, 0x10, R7, 0xfe, !PT ;  /* 0x000000100a077812 */ /* 0x000fe200078efe07 */
[----:B------:R-:W-:Y:S01]  /*2840*/  IMAD R10, R8, c[0x0][0x198], RZ ;  /* 0x00006600080a7a24 */ /* 0x000fe200078e02ff */
[C---:B------:R-:W-:Y:S01]  /*2850*/  ISETP.LT.AND P3, PT, R6.reuse, c[0x0][0x17c], !P0 ;  /* 0x00005f0006007a0c */ /* 0x040fe20004761270 */
[----:B------:R-:W-:Y:S01]  /*2860*/  IMAD R11, R6, c[0x0][0x198], RZ ;  /* 0x00006600060b7a24 */ /* 0x000fe200078e02ff */
[C---:B------:R-:W-:Y:S01]  /*2870*/  ISETP.LT.AND P5, PT, R7.reuse, c[0x0][0x17c], !P0 ;  /* 0x00005f0007007a0c */ /* 0x040fe200047a1270 */
[----:B------:R-:W0:Y:S01]  /*2880*/  LDS R17, [R12] ;  /* 0x000000000c117984 */ /* 0x000e220000000800 */
[----:B------:R-:W-:-:S03]  /*2890*/  IMAD R7, R7, c[0x0][0x198], RZ ;  /* 0x0000660007077a24 */ /* 0x000fc600078e02ff */
[----:B------:R-:W1:Y:S02]  /*28a0*/  LDS R19, [R12+0x100] ;  /* 0x000100000c137984 */ /* 0x000e640000000800 */
[C---:B------:R-:W-:Y:S02]  /*28b0*/  LEA R6, P6, R7.reuse, R16, 0x1 ;  /* 0x0000001007067211 */ /* 0x040fe400078c08ff */
[----:B------:R-:W2:Y:S02]  /*28c0*/  LDS R21, [R12+0x200] ;  /* 0x000200000c157984 */ /* 0x000ea40000000800 */
[----:B------:R-:W-:Y:S02]  /*28d0*/  LEA.HI.X.SX32 R7, R7, R18, 0x1, P6 ;  /* 0x0000001207077211 */ /* 0x000fe400030f0eff */
[----:B------:R3:W4:Y:S02]  /*28e0*/  LDS R23, [R12+0x300] ;  /* 0x000300000c177984 */ /* 0x0007240000000800 */
[----:B---3--:R-:W-:-:S02]  /*28f0*/  IMAD R12, R9, c[0x0][0x198], RZ ;  /* 0x00006600090c7a24 */ /* 0x008fc400078e02ff */
[----:B0-----:R0:W-:Y:S04]  /*2900*/  @P1 STG.E.U16 [R2.64], R17 ;  /* 0x0000001102001986 */ /* 0x0011e8000c101506 */
[----:B-1----:R1:W-:Y:S01]  /*2910*/  @P4 STG.E.U16 [R4.64], R19 ;  /* 0x0000001304004986 */ /* 0x0023e2000c101506 */
[----:B------:R-:W-:Y:S02]  /*2920*/  ISETP.LT.AND P4, PT, R8, c[0x0][0x17c], !P0 ;  /* 0x00005f0008007a0c */ /* 0x000fe40004781270 */
[-C--:B------:R-:W-:Y:S01]  /*2930*/  LEA R8, P6, R12, R16.reuse, 0x1 ;  /* 0x000000100c087211 */ /* 0x080fe200078c08ff */
[----:B--2---:R2:W-:Y:S01]  /*2940*/  @P5 STG.E.U16 [R6.64], R21 ;  /* 0x0000001506005986 */ /* 0x0045e2000c101506 */
[----:B0-----:R-:W-:Y:S02]  /*2950*/  LEA R2, P1, R10, R16, 0x1 ;  /* 0x000000100a027211 */ /* 0x001fe400078208ff */
[----:B------:R-:W-:-:S02]  /*2960*/  PRMT R17, R17, 0x7632, R17 ;  /* 0x0000763211117816 */ /* 0x000fc40000000011 */
[C---:B-1----:R-:W-:Y:S02]  /*2970*/  LEA R4, P2, R11.reuse, R16, 0x1 ;  /* 0x000000100b047211 */ /* 0x042fe400078408ff */
[----:B------:R-:W-:Y:S02]  /*2980*/  LEA.HI.X.SX32 R3, R10, R18, 0x1, P1 ;  /* 0x000000120a037211 */ /* 0x000fe400008f0eff */
[C---:B------:R-:W-:Y:S02]  /*2990*/  LEA R10, P1, R14.reuse, R16, 0x1 ;  /* 0x000000100e0a7211 */ /* 0x040fe400078208ff */
[-C--:B------:R-:W-:Y:S01]  /*29a0*/  LEA.HI.X.SX32 R5, R11, R18.reuse, 0x1, P2 ;  /* 0x000000120b057211 */ /* 0x080fe200010f0eff */
[----:B----4-:R2:W-:Y:S01]  /*29b0*/  @P4 STG.E.U16 [R2.64], R23 ;  /* 0x0000001702004986 */ /* 0x0105e2000c101506 */
[----:B------:R-:W-:Y:S02]  /*29c0*/  ISETP.LT.AND P2, PT, R9, c[0x0][0x17c], !P0 ;  /* 0x00005f0009007a0c */ /* 0x000fe40004741270 */
[----:B------:R-:W-:Y:S01]  /*29d0*/  LEA.HI.X.SX32 R11, R14, R18, 0x1, P1 ;  /* 0x000000120e0b7211 */ /* 0x000fe200008f0eff */
[----:B------:R2:W-:Y:S01]  /*29e0*/  @P3 STG.E.U16 [R4.64], R17 ;  /* 0x0000001104003986 */ /* 0x0005e2000c101506 */
[----:B------:R-:W-:-:S02]  /*29f0*/  ISETP.LT.AND P1, PT, R13, c[0x0][0x17c], !P0 ;  /* 0x00005f000d007a0c */ /* 0x000fc40004721270 */
[----:B------:R-:W-:Y:S02]  /*2a00*/  ISETP.LT.AND P0, PT, R0, c[0x0][0x17c], !P0 ;  /* 0x00005f0000007a0c */ /* 0x000fe40004701270 */
[----:B------:R-:W-:Y:S02]  /*2a10*/  LEA.HI.X.SX32 R9, R12, R18, 0x1, P6 ;  /* 0x000000120c097211 */ /* 0x000fe400030f0eff */
[----:B------:R-:W-:Y:S02]  /*2a20*/  PRMT R19, R19, 0x7632, R19 ;  /* 0x0000763213137816 */ /* 0x000fe40000000013 */
[----:B------:R-:W-:Y:S02]  /*2a30*/  PRMT R0, R21, 0x7632, R0 ;  /* 0x0000763215007816 */ /* 0x000fe40000000000 */
[C---:B------:R-:W-:Y:S01]  /*2a40*/  LEA R12, P6, R15.reuse, R16, 0x1 ;  /* 0x000000100f0c7211 */ /* 0x040fe200078c08ff */
[----:B------:R2:W-:Y:S03]  /*2a50*/  @P2 STG.E.U16 [R8.64], R19 ;  /* 0x0000001308002986 */ /* 0x0005e6000c101506 */
[----:B------:R-:W-:Y:S01]  /*2a60*/  LEA.HI.X.SX32 R13, R15, R18, 0x1, P6 ;  /* 0x000000120f0d7211 */ /* 0x000fe200030f0eff */
[----:B------:R2:W-:Y:S01]  /*2a70*/  @P1 STG.E.U16 [R10.64], R0 ;  /* 0x000000000a001986 */ /* 0x0005e2000c101506 */
[----:B------:R-:W-:Y:S07]  /*2a80*/  @!P0 EXIT ;  /* 0x000000000000894d */ /* 0x000fee0003800000 */
[----:B--2---:R-:W-:-:S05]  /*2a90*/  PRMT R6, R23, 0x7632, R6 ;  /* 0x0000763217067816 */ /* 0x004fca0000000006 */
[----:B------:R-:W-:Y:S01]  /*2aa0*/  STG.E.U16 [R12.64], R6 ;  /* 0x000000060c007986 */ /* 0x000fe2000c101506 */
[----:B------:R-:W-:Y:S05]  /*2ab0*/  EXIT ;  /* 0x000000000000794d */ /* 0x000fea0003800000 */
.L_x_2:
[----:B------:R-:W-:-:S00]  /*2ac0*/  BRA `(.L_x_2) ;  /* 0xfffffff000007947 */ /* 0x000fc0000383ffff */
[----:B------:R-:W-:-:S00]  /*2ad0*/  NOP ;  /* 0x0000000000007918 */ /* 0x000fc00000000000 */
        /* <DEDUP_REMOVED lines=10> */
.L_x_3:


//--------------------- .nv.shared.matmul_kernel  --------------------------
	.section	.nv.shared.matmul_kernel,"aw",@nobits
	.sectionflags	@""
	.align	16
